//
// Generated by NVIDIA NVVM Compiler
//
// Compiler Build ID: CL-36424714
// Cuda compilation tools, release 13.0, V13.0.88
// Based on NVVM 20.0.0
//

.version 9.0
.target sm_100
.address_size 64

	// .globl	_Z9conv_cudaPKfS0_Pfiiiii

.visible .entry _Z9conv_cudaPKfS0_Pfiiiii(
	.param .u64 .ptr .align 1 _Z9conv_cudaPKfS0_Pfiiiii_param_0,
	.param .u64 .ptr .align 1 _Z9conv_cudaPKfS0_Pfiiiii_param_1,
	.param .u64 .ptr .align 1 _Z9conv_cudaPKfS0_Pfiiiii_param_2,
	.param .u32 _Z9conv_cudaPKfS0_Pfiiiii_param_3,
	.param .u32 _Z9conv_cudaPKfS0_Pfiiiii_param_4,
	.param .u32 _Z9conv_cudaPKfS0_Pfiiiii_param_5,
	.param .u32 _Z9conv_cudaPKfS0_Pfiiiii_param_6,
	.param .u32 _Z9conv_cudaPKfS0_Pfiiiii_param_7
)
{
	.reg .pred 	%p<96>;
	.reg .b32 	%r<89>;
	.reg .b32 	%f<105>;
	.reg .b64 	%rd<30>;

	ld.param.u64 	%rd9, [_Z9conv_cudaPKfS0_Pfiiiii_param_0];
	ld.param.u64 	%rd10, [_Z9conv_cudaPKfS0_Pfiiiii_param_1];
	ld.param.u32 	%r27, [_Z9conv_cudaPKfS0_Pfiiiii_param_3];
	ld.param.u32 	%r28, [_Z9conv_cudaPKfS0_Pfiiiii_param_4];
	ld.param.u32 	%r29, [_Z9conv_cudaPKfS0_Pfiiiii_param_5];
	ld.param.u32 	%r30, [_Z9conv_cudaPKfS0_Pfiiiii_param_6];
	ld.param.u32 	%r31, [_Z9conv_cudaPKfS0_Pfiiiii_param_7];
	cvta.to.global.u64 	%rd1, %rd9;
	cvta.to.global.u64 	%rd2, %rd10;
	shl.b32 	%r32, %r31, 1;
	sub.s32 	%r33, %r29, %r30;
	add.s32 	%r34, %r33, %r32;
	add.s32 	%r1, %r34, 1;
	mov.u32 	%r36, %ctaid.x;
	mov.u32 	%r37, %ntid.x;
	mov.u32 	%r38, %tid.x;
	mad.lo.s32 	%r39, %r36, %r37, %r38;
	mov.u32 	%r40, %ctaid.y;
	mov.u32 	%r41, %ntid.y;
	mov.u32 	%r42, %tid.y;
	mad.lo.s32 	%r43, %r40, %r41, %r42;
	mov.u32 	%r44, %ctaid.z;
	mov.u32 	%r45, %ntid.z;
	mov.u32 	%r46, %tid.z;
	mad.lo.s32 	%r4, %r44, %r45, %r46;
	setp.ge.s32 	%p2, %r4, %r28;
	setp.ge.s32 	%p3, %r39, %r1;
	or.pred  	%p4, %p2, %p3;
	setp.ge.s32 	%p5, %r43, %r1;
	or.pred  	%p6, %p4, %p5;
	mov.f32 	%f83, 0f00000000;
	@%p6 bra 	$L__BB0_48;
	setp.lt.s32 	%p7, %r27, 1;
	@%p7 bra 	$L__BB0_47;
	setp.lt.s32 	%p8, %r30, 1;
	sub.s32 	%r5, %r39, %r31;
	@%p8 bra 	$L__BB0_47;
	and.b32  	%r6, %r30, 7;
	and.b32  	%r7, %r30, 2147483640;
	sub.s32 	%r8, %r43, %r31;
	mov.f32 	%f83, 0f00000000;
	mov.b32 	%r83, 0;
$L__BB0_4:
	mad.lo.s32 	%r49, %r27, %r4, %r83;
	mul.lo.s32 	%r10, %r49, %r30;
	mov.b32 	%r84, 0;
$L__BB0_5:
	setp.lt.u32 	%p9, %r30, 8;
	add.s32 	%r51, %r8, %r84;
	setp.gt.s32 	%p10, %r51, -1;
	setp.lt.s32 	%p11, %r51, %r29;
	and.pred  	%p1, %p10, %p11;
	mad.lo.s32 	%r52, %r83, %r29, %r51;
	mul.lo.s32 	%r12, %r52, %r29;
	add.s32 	%r53, %r10, %r84;
	mul.lo.s32 	%r13, %r53, %r30;
	mov.b32 	%r87, 0;
	@%p9 bra 	$L__BB0_24;
	mov.b32 	%r85, 0;
$L__BB0_7:
	.pragma "nounroll";
	add.s32 	%r15, %r5, %r85;
	setp.gt.s32 	%p12, %r15, -1;
	setp.lt.s32 	%p13, %r15, %r29;
	and.pred  	%p14, %p12, %p13;
	and.pred  	%p15, %p14, %p1;
	add.s32 	%r55, %r15, %r12;
	mul.wide.s32 	%rd11, %r55, 4;
	add.s64 	%rd3, %rd1, %rd11;
	add.s32 	%r56, %r85, %r13;
	mul.wide.s32 	%rd12, %r56, 4;
	add.s64 	%rd4, %rd2, %rd12;
	not.pred 	%p16, %p15;
	@%p16 bra 	$L__BB0_9;
	ld.global.f32 	%f45, [%rd3];
	ld.global.f32 	%f46, [%rd4];
	fma.rn.f32 	%f83, %f45, %f46, %f83;
$L__BB0_9:
	add.s32 	%r57, %r15, 1;
	setp.gt.s32 	%p17, %r57, -1;
	setp.lt.s32 	%p18, %r57, %r29;
	and.pred  	%p19, %p17, %p18;
	and.pred  	%p20, %p19, %p1;
	not.pred 	%p21, %p20;
	@%p21 bra 	$L__BB0_11;
	ld.global.f32 	%f47, [%rd3+4];
	ld.global.f32 	%f48, [%rd4+4];
	fma.rn.f32 	%f83, %f47, %f48, %f83;
$L__BB0_11:
	add.s32 	%r58, %r15, 2;
	setp.gt.s32 	%p22, %r58, -1;
	setp.lt.s32 	%p23, %r58, %r29;
	and.pred  	%p24, %p22, %p23;
	and.pred  	%p25, %p24, %p1;
	not.pred 	%p26, %p25;
	@%p26 bra 	$L__BB0_13;
	ld.global.f32 	%f49, [%rd3+8];
	ld.global.f32 	%f50, [%rd4+8];
	fma.rn.f32 	%f83, %f49, %f50, %f83;
$L__BB0_13:
	add.s32 	%r59, %r15, 3;
	setp.gt.s32 	%p27, %r59, -1;
	setp.lt.s32 	%p28, %r59, %r29;
	and.pred  	%p29, %p27, %p28;
	and.pred  	%p30, %p29, %p1;
	not.pred 	%p31, %p30;
	@%p31 bra 	$L__BB0_15;
	ld.global.f32 	%f51, [%rd3+12];
	ld.global.f32 	%f52, [%rd4+12];
	fma.rn.f32 	%f83, %f51, %f52, %f83;
$L__BB0_15:
	add.s32 	%r60, %r15, 4;
	setp.gt.s32 	%p32, %r60, -1;
	setp.lt.s32 	%p33, %r60, %r29;
	and.pred  	%p34, %p32, %p33;
	and.pred  	%p35, %p34, %p1;
	not.pred 	%p36, %p35;
	@%p36 bra 	$L__BB0_17;
	ld.global.f32 	%f53, [%rd3+16];
	ld.global.f32 	%f54, [%rd4+16];
	fma.rn.f32 	%f83, %f53, %f54, %f83;
$L__BB0_17:
	add.s32 	%r61, %r15, 5;
	setp.gt.s32 	%p37, %r61, -1;
	setp.lt.s32 	%p38, %r61, %r29;
	and.pred  	%p39, %p37, %p38;
	and.pred  	%p40, %p39, %p1;
	not.pred 	%p41, %p40;
	@%p41 bra 	$L__BB0_19;
	ld.global.f32 	%f55, [%rd3+20];
	ld.global.f32 	%f56, [%rd4+20];
	fma.rn.f32 	%f83, %f55, %f56, %f83;
$L__BB0_19:
	add.s32 	%r62, %r15, 6;
	setp.gt.s32 	%p42, %r62, -1;
	setp.lt.s32 	%p43, %r62, %r29;
	and.pred  	%p44, %p42, %p43;
	and.pred  	%p45, %p44, %p1;
	not.pred 	%p46, %p45;
	@%p46 bra 	$L__BB0_21;
	ld.global.f32 	%f57, [%rd3+24];
	ld.global.f32 	%f58, [%rd4+24];
	fma.rn.f32 	%f83, %f57, %f58, %f83;
$L__BB0_21:
	add.s32 	%r63, %r15, 7;
	setp.gt.s32 	%p47, %r63, -1;
	setp.lt.s32 	%p48, %r63, %r29;
	and.pred  	%p49, %p47, %p48;
	and.pred  	%p50, %p49, %p1;
	not.pred 	%p51, %p50;
	@%p51 bra 	$L__BB0_23;
	ld.global.f32 	%f59, [%rd3+28];
	ld.global.f32 	%f60, [%rd4+28];
	fma.rn.f32 	%f83, %f59, %f60, %f83;
$L__BB0_23:
	add.s32 	%r85, %r85, 8;
	setp.ne.s32 	%p52, %r85, %r7;
	mov.u32 	%r87, %r7;
	@%p52 bra 	$L__BB0_7;
$L__BB0_24:
	setp.eq.s32 	%p53, %r6, 0;
	@%p53 bra 	$L__BB0_45;
	add.s32 	%r64, %r6, -1;
	setp.lt.u32 	%p54, %r64, 3;
	@%p54 bra 	$L__BB0_35;
	add.s32 	%r18, %r5, %r87;
	setp.gt.s32 	%p55, %r18, -1;
	setp.lt.s32 	%p56, %r18, %r29;
	and.pred  	%p57, %p55, %p56;
	and.pred  	%p58, %p57, %p1;
	add.s32 	%r65, %r18, %r12;
	mul.wide.s32 	%rd13, %r65, 4;
	add.s64 	%rd5, %rd1, %rd13;
	add.s32 	%r66, %r87, %r13;
	mul.wide.s32 	%rd14, %r66, 4;
	add.s64 	%rd6, %rd2, %rd14;
	not.pred 	%p59, %p58;
	@%p59 bra 	$L__BB0_28;
	ld.global.f32 	%f62, [%rd5];
	ld.global.f32 	%f63, [%rd6];
	fma.rn.f32 	%f83, %f62, %f63, %f83;
$L__BB0_28:
	add.s32 	%r67, %r18, 1;
	setp.gt.s32 	%p60, %r67, -1;
	setp.lt.s32 	%p61, %r67, %r29;
	and.pred  	%p62, %p60, %p61;
	and.pred  	%p63, %p62, %p1;
	not.pred 	%p64, %p63;
	@%p64 bra 	$L__BB0_30;
	ld.global.f32 	%f64, [%rd5+4];
	ld.global.f32 	%f65, [%rd6+4];
	fma.rn.f32 	%f83, %f64, %f65, %f83;
$L__BB0_30:
	add.s32 	%r68, %r18, 2;
	setp.gt.s32 	%p65, %r68, -1;
	setp.lt.s32 	%p66, %r68, %r29;
	and.pred  	%p67, %p65, %p66;
	and.pred  	%p68, %p67, %p1;
	not.pred 	%p69, %p68;
	@%p69 bra 	$L__BB0_32;
	ld.global.f32 	%f66, [%rd5+8];
	ld.global.f32 	%f67, [%rd6+8];
	fma.rn.f32 	%f83, %f66, %f67, %f83;
$L__BB0_32:
	add.s32 	%r69, %r18, 3;
	setp.gt.s32 	%p70, %r69, -1;
	setp.lt.s32 	%p71, %r69, %r29;
	and.pred  	%p72, %p70, %p71;
	and.pred  	%p73, %p72, %p1;
	not.pred 	%p74, %p73;
	@%p74 bra 	$L__BB0_34;
	ld.global.f32 	%f68, [%rd5+12];
	ld.global.f32 	%f69, [%rd6+12];
	fma.rn.f32 	%f83, %f68, %f69, %f83;
$L__BB0_34:
	add.s32 	%r87, %r87, 4;
$L__BB0_35:
	and.b32  	%r70, %r30, 3;
	setp.eq.s32 	%p75, %r70, 0;
	@%p75 bra 	$L__BB0_45;
	setp.eq.s32 	%p76, %r70, 1;
	@%p76 bra 	$L__BB0_42;
	add.s32 	%r21, %r5, %r87;
	setp.gt.s32 	%p77, %r21, -1;
	setp.lt.s32 	%p78, %r21, %r29;
	and.pred  	%p79, %p77, %p78;
	and.pred  	%p80, %p79, %p1;
	add.s32 	%r71, %r21, %r12;
	mul.wide.s32 	%rd15, %r71, 4;
	add.s64 	%rd7, %rd1, %rd15;
	not.pred 	%p81, %p80;
	@%p81 bra 	$L__BB0_39;
	ld.global.f32 	%f71, [%rd7];
	add.s32 	%r72, %r87, %r13;
	mul.wide.s32 	%rd16, %r72, 4;
	add.s64 	%rd17, %rd2, %rd16;
	ld.global.f32 	%f72, [%rd17];
	fma.rn.f32 	%f83, %f71, %f72, %f83;
$L__BB0_39:
	add.s32 	%r73, %r21, 1;
	setp.gt.s32 	%p82, %r73, -1;
	setp.lt.s32 	%p83, %r73, %r29;
	and.pred  	%p84, %p82, %p83;
	and.pred  	%p85, %p84, %p1;
	not.pred 	%p86, %p85;
	@%p86 bra 	$L__BB0_41;
	ld.global.f32 	%f73, [%rd7+4];
	add.s32 	%r74, %r87, %r13;
	mul.wide.s32 	%rd18, %r74, 4;
	add.s64 	%rd19, %rd2, %rd18;
	ld.global.f32 	%f74, [%rd19+4];
	fma.rn.f32 	%f83, %f73, %f74, %f83;
$L__BB0_41:
	add.s32 	%r87, %r87, 2;
$L__BB0_42:
	and.b32  	%r75, %r30, 1;
	setp.eq.b32 	%p87, %r75, 1;
	not.pred 	%p88, %p87;
	@%p88 bra 	$L__BB0_45;
	add.s32 	%r24, %r5, %r87;
	setp.gt.s32 	%p89, %r24, -1;
	setp.lt.s32 	%p90, %r24, %r29;
	and.pred  	%p91, %p89, %p90;
	and.pred  	%p92, %p91, %p1;
	not.pred 	%p93, %p92;
	@%p93 bra 	$L__BB0_45;
	add.s32 	%r76, %r24, %r12;
	mul.wide.s32 	%rd20, %r76, 4;
	add.s64 	%rd21, %rd1, %rd20;
	ld.global.f32 	%f75, [%rd21];
	add.s32 	%r77, %r87, %r13;
	mul.wide.s32 	%rd22, %r77, 4;
	add.s64 	%rd23, %rd2, %rd22;
	ld.global.f32 	%f76, [%rd23];
	fma.rn.f32 	%f83, %f75, %f76, %f83;
$L__BB0_45:
	add.s32 	%r84, %r84, 1;
	setp.ne.s32 	%p94, %r84, %r30;
	@%p94 bra 	$L__BB0_5;
	add.s32 	%r83, %r83, 1;
	setp.ne.s32 	%p95, %r83, %r27;
	@%p95 bra 	$L__BB0_4;
$L__BB0_47:
	ld.param.u64 	%rd29, [_Z9conv_cudaPKfS0_Pfiiiii_param_2];
	mul.lo.s32 	%r78, %r28, %r27;
	mul.lo.s32 	%r79, %r78, %r30;
	mad.lo.s32 	%r80, %r79, %r30, %r4;
	mul.wide.s32 	%rd24, %r80, 4;
	add.s64 	%rd25, %rd2, %rd24;
	ld.global.f32 	%f77, [%rd25];
	add.f32 	%f78, %f83, %f77;
	mad.lo.s32 	%r81, %r1, %r4, %r43;
	mad.lo.s32 	%r82, %r81, %r1, %r39;
	cvta.to.global.u64 	%rd26, %rd29;
	mul.wide.s32 	%rd27, %r82, 4;
	add.s64 	%rd28, %rd26, %rd27;
	st.global.f32 	[%rd28], %f78;
$L__BB0_48:
	ret;

}
	// .globl	_Z4reluPfi
.visible .entry _Z4reluPfi(
	.param .u64 .ptr .align 1 _Z4reluPfi_param_0,
	.param .u32 _Z4reluPfi_param_1
)
{
	.reg .pred 	%p<2>;
	.reg .b32 	%r<6>;
	.reg .b32 	%f<3>;
	.reg .b64 	%rd<5>;

	ld.param.u64 	%rd1, [_Z4reluPfi_param_0];
	ld.param.u32 	%r2, [_Z4reluPfi_param_1];
	mov.u32 	%r3, %ctaid.x;
	mov.u32 	%r4, %ntid.x;
	mov.u32 	%r5, %tid.x;
	mad.lo.s32 	%r1, %r3, %r4, %r5;
	setp.ge.s32 	%p1, %r1, %r2;
	@%p1 bra 	$L__BB1_2;
	cvta.to.global.u64 	%rd2, %rd1;
	mul.wide.s32 	%rd3, %r1, 4;
	add.s64 	%rd4, %rd2, %rd3;
	ld.global.f32 	%f1, [%rd4];
	max.f32 	%f2, %f1, 0f00000000;
	st.global.f32 	[%rd4], %f2;
$L__BB1_2:
	ret;

}
	// .globl	_Z4tanhPfi
.visible .entry _Z4tanhPfi(
	.param .u64 .ptr .align 1 _Z4tanhPfi_param_0,
	.param .u32 _Z4tanhPfi_param_1
)
{
	.reg .pred 	%p<4>;
	.reg .b32 	%r<6>;
	.reg .b32 	%f<17>;
	.reg .b64 	%rd<5>;

	ld.param.u64 	%rd1, [_Z4tanhPfi_param_0];
	ld.param.u32 	%r2, [_Z4tanhPfi_param_1];
	mov.u32 	%r3, %ctaid.x;
	mov.u32 	%r4, %ntid.x;
	mov.u32 	%r5, %tid.x;
	mad.lo.s32 	%r1, %r3, %r4, %r5;
	setp.ge.s32 	%p1, %r1, %r2;
	@%p1 bra 	$L__BB2_2;
	cvta.to.global.u64 	%rd2, %rd1;
	mul.wide.s32 	%rd3, %r1, 4;
	add.s64 	%rd4, %rd2, %rd3;
	ld.global.f32 	%f1, [%rd4];
	abs.f32 	%f2, %f1;
	mul.f32 	%f3, %f2, 0f4038AA3B;
	ex2.approx.ftz.f32 	%f4, %f3;
	add.f32 	%f5, %f4, 0f3F800000;
	rcp.approx.ftz.f32 	%f6, %f5;
	fma.rn.f32 	%f7, %f6, 0fC0000000, 0f3F800000;
	setp.ge.f32 	%p2, %f2, 0f41102CB4;
	selp.f32 	%f8, 0f3F800000, %f7, %p2;
	copysign.f32 	%f9, %f1, %f8;
	mul.f32 	%f10, %f1, %f1;
	fma.rn.f32 	%f11, %f10, 0f3C80F082, 0fBD563CAE;
	fma.rn.f32 	%f12, %f11, %f10, 0f3E085941;
	fma.rn.f32 	%f13, %f12, %f10, 0fBEAAA9ED;
	fma.rn.f32 	%f14, %f13, %f10, 0f00000000;
	fma.rn.f32 	%f15, %f14, %f1, %f1;
	setp.ge.f32 	%p3, %f2, 0f3F19999A;
	selp.f32 	%f16, %f9, %f15, %p3;
	st.global.f32 	[%rd4], %f16;
$L__BB2_2:
	ret;

}
	// .globl	_Z12maxpool_cudaPKfPfiiii
.visible .entry _Z12maxpool_cudaPKfPfiiii(
	.param .u64 .ptr .align 1 _Z12maxpool_cudaPKfPfiiii_param_0,
	.param .u64 .ptr .align 1 _Z12maxpool_cudaPKfPfiiii_param_1,
	.param .u32 _Z12maxpool_cudaPKfPfiiii_param_2,
	.param .u32 _Z12maxpool_cudaPKfPfiiii_param_3,
	.param .u32 _Z12maxpool_cudaPKfPfiiii_param_4,
	.param .u32 _Z12maxpool_cudaPKfPfiiii_param_5
)
{
	.reg .pred 	%p<28>;
	.reg .b32 	%r<99>;
	.reg .b32 	%f<84>;
	.reg .b64 	%rd<71>;

	ld.param.u64 	%rd4, [_Z12maxpool_cudaPKfPfiiii_param_0];
	ld.param.u64 	%rd3, [_Z12maxpool_cudaPKfPfiiii_param_1];
	ld.param.u32 	%r42, [_Z12maxpool_cudaPKfPfiiii_param_2];
	ld.param.u32 	%r39, [_Z12maxpool_cudaPKfPfiiii_param_3];
	ld.param.u32 	%r40, [_Z12maxpool_cudaPKfPfiiii_param_4];
	ld.param.u32 	%r41, [_Z12maxpool_cudaPKfPfiiii_param_5];
	cvta.to.global.u64 	%rd1, %rd4;
	sub.s32 	%r43, %r39, %r40;
	div.s32 	%r44, %r43, %r41;
	add.s32 	%r1, %r44, 1;
	mov.u32 	%r46, %ctaid.x;
	mov.u32 	%r47, %ntid.x;
	mov.u32 	%r48, %tid.x;
	mad.lo.s32 	%r2, %r46, %r47, %r48;
	mov.u32 	%r49, %ctaid.y;
	mov.u32 	%r50, %ntid.y;
	mov.u32 	%r51, %tid.y;
	mad.lo.s32 	%r52, %r49, %r50, %r51;
	mov.u32 	%r53, %ctaid.z;
	mov.u32 	%r54, %ntid.z;
	mov.u32 	%r55, %tid.z;
	mad.lo.s32 	%r4, %r53, %r54, %r55;
	max.s32 	%r56, %r2, %r52;
	setp.gt.s32 	%p1, %r56, %r44;
	setp.ge.s32 	%p2, %r4, %r42;
	or.pred  	%p3, %p2, %p1;
	@%p3 bra 	$L__BB3_45;
	mul.lo.s32 	%r57, %r39, %r4;
	mul.lo.s32 	%r58, %r57, %r39;
	cvt.s64.s32 	%rd2, %r58;
	mul.lo.s32 	%r59, %r1, %r4;
	mul.lo.s32 	%r5, %r59, %r1;
	setp.lt.s32 	%p4, %r40, 1;
	mov.f32 	%f62, 0fFF7FFFFF;
	@%p4 bra 	$L__BB3_44;
	mul.lo.s32 	%r6, %r41, %r52;
	mul.lo.s32 	%r7, %r41, %r2;
	and.b32  	%r8, %r40, 7;
	add.s32 	%r9, %r8, -1;
	and.b32  	%r10, %r40, 3;
	and.b32  	%r11, %r40, 2147483640;
	and.b32  	%r12, %r40, 1;
	mov.f32 	%f62, 0fFF7FFFFF;
	mov.b32 	%r94, 0;
$L__BB3_3:
	setp.lt.u32 	%p5, %r40, 8;
	add.s32 	%r14, %r94, %r6;
	mul.lo.s32 	%r15, %r14, %r39;
	mov.b32 	%r97, 0;
	@%p5 bra 	$L__BB3_22;
	mov.b32 	%r95, 0;
$L__BB3_5:
	.pragma "nounroll";
	add.s32 	%r17, %r95, %r7;
	max.s32 	%r63, %r17, %r14;
	setp.ge.s32 	%p6, %r63, %r39;
	@%p6 bra 	$L__BB3_7;
	add.s32 	%r64, %r17, %r15;
	cvt.s64.s32 	%rd5, %r64;
	add.s64 	%rd6, %rd5, %rd2;
	shl.b64 	%rd7, %rd6, 2;
	add.s64 	%rd8, %rd1, %rd7;
	ld.global.f32 	%f43, [%rd8];
	max.f32 	%f62, %f62, %f43;
$L__BB3_7:
	add.s32 	%r18, %r17, 1;
	max.s32 	%r65, %r18, %r14;
	setp.ge.s32 	%p7, %r65, %r39;
	@%p7 bra 	$L__BB3_9;
	add.s32 	%r66, %r18, %r15;
	cvt.s64.s32 	%rd9, %r66;
	add.s64 	%rd10, %rd9, %rd2;
	shl.b64 	%rd11, %rd10, 2;
	add.s64 	%rd12, %rd1, %rd11;
	ld.global.f32 	%f44, [%rd12];
	max.f32 	%f62, %f62, %f44;
$L__BB3_9:
	add.s32 	%r19, %r17, 2;
	max.s32 	%r67, %r19, %r14;
	setp.ge.s32 	%p8, %r67, %r39;
	@%p8 bra 	$L__BB3_11;
	add.s32 	%r68, %r19, %r15;
	cvt.s64.s32 	%rd13, %r68;
	add.s64 	%rd14, %rd13, %rd2;
	shl.b64 	%rd15, %rd14, 2;
	add.s64 	%rd16, %rd1, %rd15;
	ld.global.f32 	%f45, [%rd16];
	max.f32 	%f62, %f62, %f45;
$L__BB3_11:
	add.s32 	%r20, %r17, 3;
	max.s32 	%r69, %r20, %r14;
	setp.ge.s32 	%p9, %r69, %r39;
	@%p9 bra 	$L__BB3_13;
	add.s32 	%r70, %r20, %r15;
	cvt.s64.s32 	%rd17, %r70;
	add.s64 	%rd18, %rd17, %rd2;
	shl.b64 	%rd19, %rd18, 2;
	add.s64 	%rd20, %rd1, %rd19;
	ld.global.f32 	%f46, [%rd20];
	max.f32 	%f62, %f62, %f46;
$L__BB3_13:
	add.s32 	%r21, %r17, 4;
	max.s32 	%r71, %r21, %r14;
	setp.ge.s32 	%p10, %r71, %r39;
	@%p10 bra 	$L__BB3_15;
	add.s32 	%r72, %r21, %r15;
	cvt.s64.s32 	%rd21, %r72;
	add.s64 	%rd22, %rd21, %rd2;
	shl.b64 	%rd23, %rd22, 2;
	add.s64 	%rd24, %rd1, %rd23;
	ld.global.f32 	%f47, [%rd24];
	max.f32 	%f62, %f62, %f47;
$L__BB3_15:
	add.s32 	%r22, %r17, 5;
	max.s32 	%r73, %r22, %r14;
	setp.ge.s32 	%p11, %r73, %r39;
	@%p11 bra 	$L__BB3_17;
	add.s32 	%r74, %r22, %r15;
	cvt.s64.s32 	%rd25, %r74;
	add.s64 	%rd26, %rd25, %rd2;
	shl.b64 	%rd27, %rd26, 2;
	add.s64 	%rd28, %rd1, %rd27;
	ld.global.f32 	%f48, [%rd28];
	max.f32 	%f62, %f62, %f48;
$L__BB3_17:
	add.s32 	%r23, %r17, 6;
	max.s32 	%r75, %r23, %r14;
	setp.ge.s32 	%p12, %r75, %r39;
	@%p12 bra 	$L__BB3_19;
	add.s32 	%r76, %r23, %r15;
	cvt.s64.s32 	%rd29, %r76;
	add.s64 	%rd30, %rd29, %rd2;
	shl.b64 	%rd31, %rd30, 2;
	add.s64 	%rd32, %rd1, %rd31;
	ld.global.f32 	%f49, [%rd32];
	max.f32 	%f62, %f62, %f49;
$L__BB3_19:
	add.s32 	%r24, %r17, 7;
	max.s32 	%r77, %r24, %r14;
	setp.ge.s32 	%p13, %r77, %r39;
	@%p13 bra 	$L__BB3_21;
	add.s32 	%r78, %r24, %r15;
	cvt.s64.s32 	%rd33, %r78;
	add.s64 	%rd34, %rd33, %rd2;
	shl.b64 	%rd35, %rd34, 2;
	add.s64 	%rd36, %rd1, %rd35;
	ld.global.f32 	%f50, [%rd36];
	max.f32 	%f62, %f62, %f50;
$L__BB3_21:
	add.s32 	%r95, %r95, 8;
	setp.ne.s32 	%p14, %r95, %r11;
	mov.u32 	%r97, %r11;
	@%p14 bra 	$L__BB3_5;
$L__BB3_22:
	setp.eq.s32 	%p15, %r8, 0;
	@%p15 bra 	$L__BB3_43;
	setp.lt.u32 	%p16, %r9, 3;
	@%p16 bra 	$L__BB3_33;
	add.s32 	%r27, %r97, %r7;
	max.s32 	%r79, %r27, %r14;
	setp.ge.s32 	%p17, %r79, %r39;
	@%p17 bra 	$L__BB3_26;
	add.s32 	%r80, %r27, %r15;
	cvt.s64.s32 	%rd37, %r80;
	add.s64 	%rd38, %rd37, %rd2;
	shl.b64 	%rd39, %rd38, 2;
	add.s64 	%rd40, %rd1, %rd39;
	ld.global.f32 	%f52, [%rd40];
	max.f32 	%f62, %f62, %f52;
$L__BB3_26:
	add.s32 	%r28, %r27, 1;
	max.s32 	%r81, %r28, %r14;
	setp.ge.s32 	%p18, %r81, %r39;
	@%p18 bra 	$L__BB3_28;
	add.s32 	%r82, %r28, %r15;
	cvt.s64.s32 	%rd41, %r82;
	add.s64 	%rd42, %rd41, %rd2;
	shl.b64 	%rd43, %rd42, 2;
	add.s64 	%rd44, %rd1, %rd43;
	ld.global.f32 	%f53, [%rd44];
	max.f32 	%f62, %f62, %f53;
$L__BB3_28:
	add.s32 	%r29, %r27, 2;
	max.s32 	%r83, %r29, %r14;
	setp.ge.s32 	%p19, %r83, %r39;
	@%p19 bra 	$L__BB3_30;
	add.s32 	%r84, %r29, %r15;
	cvt.s64.s32 	%rd45, %r84;
	add.s64 	%rd46, %rd45, %rd2;
	shl.b64 	%rd47, %rd46, 2;
	add.s64 	%rd48, %rd1, %rd47;
	ld.global.f32 	%f54, [%rd48];
	max.f32 	%f62, %f62, %f54;
$L__BB3_30:
	add.s32 	%r30, %r27, 3;
	max.s32 	%r85, %r30, %r14;
	setp.ge.s32 	%p20, %r85, %r39;
	@%p20 bra 	$L__BB3_32;
	add.s32 	%r86, %r30, %r15;
	cvt.s64.s32 	%rd49, %r86;
	add.s64 	%rd50, %rd49, %rd2;
	shl.b64 	%rd51, %rd50, 2;
	add.s64 	%rd52, %rd1, %rd51;
	ld.global.f32 	%f55, [%rd52];
	max.f32 	%f62, %f62, %f55;
$L__BB3_32:
	add.s32 	%r97, %r97, 4;
$L__BB3_33:
	setp.eq.s32 	%p21, %r10, 0;
	@%p21 bra 	$L__BB3_43;
	setp.eq.s32 	%p22, %r10, 1;
	@%p22 bra 	$L__BB3_40;
	add.s32 	%r33, %r97, %r7;
	max.s32 	%r87, %r33, %r14;
	setp.ge.s32 	%p23, %r87, %r39;
	@%p23 bra 	$L__BB3_37;
	add.s32 	%r88, %r33, %r15;
	cvt.s64.s32 	%rd53, %r88;
	add.s64 	%rd54, %rd53, %rd2;
	shl.b64 	%rd55, %rd54, 2;
	add.s64 	%rd56, %rd1, %rd55;
	ld.global.f32 	%f57, [%rd56];
	max.f32 	%f62, %f62, %f57;
$L__BB3_37:
	add.s32 	%r34, %r33, 1;
	max.s32 	%r89, %r34, %r14;
	setp.ge.s32 	%p24, %r89, %r39;
	@%p24 bra 	$L__BB3_39;
	add.s32 	%r90, %r34, %r15;
	cvt.s64.s32 	%rd57, %r90;
	add.s64 	%rd58, %rd57, %rd2;
	shl.b64 	%rd59, %rd58, 2;
	add.s64 	%rd60, %rd1, %rd59;
	ld.global.f32 	%f58, [%rd60];
	max.f32 	%f62, %f62, %f58;
$L__BB3_39:
	add.s32 	%r97, %r97, 2;
$L__BB3_40:
	setp.eq.s32 	%p25, %r12, 0;
	@%p25 bra 	$L__BB3_43;
	add.s32 	%r37, %r97, %r7;
	max.s32 	%r91, %r37, %r14;
	setp.ge.s32 	%p26, %r91, %r39;
	@%p26 bra 	$L__BB3_43;
	add.s32 	%r92, %r37, %r15;
	cvt.s64.s32 	%rd61, %r92;
	add.s64 	%rd62, %rd61, %rd2;
	shl.b64 	%rd63, %rd62, 2;
	add.s64 	%rd64, %rd1, %rd63;
	ld.global.f32 	%f59, [%rd64];
	max.f32 	%f62, %f62, %f59;
$L__BB3_43:
	add.s32 	%r94, %r94, 1;
	setp.ne.s32 	%p27, %r94, %r40;
	@%p27 bra 	$L__BB3_3;
$L__BB3_44:
	mad.lo.s32 	%r93, %r1, %r52, %r2;
	cvt.s64.s32 	%rd65, %r93;
	cvt.u64.u32 	%rd66, %r5;
	add.s64 	%rd67, %rd66, %rd65;
	cvta.to.global.u64 	%rd68, %rd3;
	shl.b64 	%rd69, %rd67, 2;
	add.s64 	%rd70, %rd68, %rd69;
	st.global.f32 	[%rd70], %f62;
$L__BB3_45:
	ret;

}
	// .globl	_Z12avgpool_cudaPKfPfiiii
.visible .entry _Z12avgpool_cudaPKfPfiiii(
	.param .u64 .ptr .align 1 _Z12avgpool_cudaPKfPfiiii_param_0,
	.param .u64 .ptr .align 1 _Z12avgpool_cudaPKfPfiiii_param_1,
	.param .u32 _Z12avgpool_cudaPKfPfiiii_param_2,
	.param .u32 _Z12avgpool_cudaPKfPfiiii_param_3,
	.param .u32 _Z12avgpool_cudaPKfPfiiii_param_4,
	.param .u32 _Z12avgpool_cudaPKfPfiiii_param_5
)
{
	.reg .pred 	%p<29>;
	.reg .b32 	%r<168>;
	.reg .b32 	%f<86>;
	.reg .b64 	%rd<72>;

	ld.param.u64 	%rd5, [_Z12avgpool_cudaPKfPfiiii_param_0];
	ld.param.u64 	%rd4, [_Z12avgpool_cudaPKfPfiiii_param_1];
	ld.param.u32 	%r80, [_Z12avgpool_cudaPKfPfiiii_param_2];
	ld.param.u32 	%r77, [_Z12avgpool_cudaPKfPfiiii_param_3];
	ld.param.u32 	%r78, [_Z12avgpool_cudaPKfPfiiii_param_4];
	ld.param.u32 	%r79, [_Z12avgpool_cudaPKfPfiiii_param_5];
	cvta.to.global.u64 	%rd1, %rd5;
	sub.s32 	%r81, %r77, %r78;
	div.s32 	%r82, %r81, %r79;
	add.s32 	%r1, %r82, 1;
	mov.u32 	%r84, %ctaid.x;
	mov.u32 	%r85, %ntid.x;
	mov.u32 	%r86, %tid.x;
	mad.lo.s32 	%r2, %r84, %r85, %r86;
	mov.u32 	%r87, %ctaid.y;
	mov.u32 	%r88, %ntid.y;
	mov.u32 	%r89, %tid.y;
	mad.lo.s32 	%r90, %r87, %r88, %r89;
	mov.u32 	%r91, %ctaid.z;
	mov.u32 	%r92, %ntid.z;
	mov.u32 	%r93, %tid.z;
	mad.lo.s32 	%r4, %r91, %r92, %r93;
	max.s32 	%r94, %r2, %r90;
	setp.gt.s32 	%p1, %r94, %r82;
	setp.ge.s32 	%p2, %r4, %r80;
	or.pred  	%p3, %p2, %p1;
	@%p3 bra 	$L__BB4_47;
	cvta.to.global.u64 	%rd6, %rd4;
	mul.lo.s32 	%r96, %r77, %r4;
	mul.lo.s32 	%r97, %r96, %r77;
	cvt.s64.s32 	%rd2, %r97;
	mul.lo.s32 	%r98, %r1, %r4;
	mul.lo.s32 	%r99, %r98, %r1;
	mul.wide.u32 	%rd7, %r99, 4;
	add.s64 	%rd3, %rd6, %rd7;
	setp.lt.s32 	%p4, %r78, 1;
	mov.b32 	%r143, 0;
	mov.f32 	%f64, 0f00000000;
	@%p4 bra 	$L__BB4_44;
	mul.lo.s32 	%r5, %r79, %r90;
	mul.lo.s32 	%r6, %r79, %r2;
	and.b32  	%r7, %r78, 7;
	add.s32 	%r8, %r7, -1;
	and.b32  	%r9, %r78, 3;
	and.b32  	%r10, %r78, 2147483640;
	and.b32  	%r11, %r78, 1;
	mov.f32 	%f64, 0f00000000;
	mov.b32 	%r139, 0;
	mov.u32 	%r143, %r139;
$L__BB4_3:
	setp.lt.u32 	%p5, %r78, 8;
	add.s32 	%r14, %r139, %r5;
	mul.lo.s32 	%r15, %r14, %r77;
	mov.b32 	%r159, 0;
	@%p5 bra 	$L__BB4_22;
	mov.b32 	%r141, 0;
$L__BB4_5:
	.pragma "nounroll";
	add.s32 	%r18, %r141, %r6;
	max.s32 	%r104, %r18, %r14;
	setp.ge.s32 	%p6, %r104, %r77;
	@%p6 bra 	$L__BB4_7;
	add.s32 	%r105, %r18, %r15;
	cvt.s64.s32 	%rd8, %r105;
	add.s64 	%rd9, %rd8, %rd2;
	shl.b64 	%rd10, %rd9, 2;
	add.s64 	%rd11, %rd1, %rd10;
	ld.global.f32 	%f43, [%rd11];
	add.f32 	%f64, %f64, %f43;
	add.s32 	%r143, %r143, 1;
$L__BB4_7:
	add.s32 	%r21, %r18, 1;
	max.s32 	%r106, %r21, %r14;
	setp.ge.s32 	%p7, %r106, %r77;
	@%p7 bra 	$L__BB4_9;
	add.s32 	%r107, %r21, %r15;
	cvt.s64.s32 	%rd12, %r107;
	add.s64 	%rd13, %rd12, %rd2;
	shl.b64 	%rd14, %rd13, 2;
	add.s64 	%rd15, %rd1, %rd14;
	ld.global.f32 	%f44, [%rd15];
	add.f32 	%f64, %f64, %f44;
	add.s32 	%r143, %r143, 1;
$L__BB4_9:
	add.s32 	%r24, %r18, 2;
	max.s32 	%r108, %r24, %r14;
	setp.ge.s32 	%p8, %r108, %r77;
	@%p8 bra 	$L__BB4_11;
	add.s32 	%r109, %r24, %r15;
	cvt.s64.s32 	%rd16, %r109;
	add.s64 	%rd17, %rd16, %rd2;
	shl.b64 	%rd18, %rd17, 2;
	add.s64 	%rd19, %rd1, %rd18;
	ld.global.f32 	%f45, [%rd19];
	add.f32 	%f64, %f64, %f45;
	add.s32 	%r143, %r143, 1;
$L__BB4_11:
	add.s32 	%r27, %r18, 3;
	max.s32 	%r110, %r27, %r14;
	setp.ge.s32 	%p9, %r110, %r77;
	@%p9 bra 	$L__BB4_13;
	add.s32 	%r111, %r27, %r15;
	cvt.s64.s32 	%rd20, %r111;
	add.s64 	%rd21, %rd20, %rd2;
	shl.b64 	%rd22, %rd21, 2;
	add.s64 	%rd23, %rd1, %rd22;
	ld.global.f32 	%f46, [%rd23];
	add.f32 	%f64, %f64, %f46;
	add.s32 	%r143, %r143, 1;
$L__BB4_13:
	add.s32 	%r30, %r18, 4;
	max.s32 	%r112, %r30, %r14;
	setp.ge.s32 	%p10, %r112, %r77;
	@%p10 bra 	$L__BB4_15;
	add.s32 	%r113, %r30, %r15;
	cvt.s64.s32 	%rd24, %r113;
	add.s64 	%rd25, %rd24, %rd2;
	shl.b64 	%rd26, %rd25, 2;
	add.s64 	%rd27, %rd1, %rd26;
	ld.global.f32 	%f47, [%rd27];
	add.f32 	%f64, %f64, %f47;
	add.s32 	%r143, %r143, 1;
$L__BB4_15:
	add.s32 	%r33, %r18, 5;
	max.s32 	%r114, %r33, %r14;
	setp.ge.s32 	%p11, %r114, %r77;
	@%p11 bra 	$L__BB4_17;
	add.s32 	%r115, %r33, %r15;
	cvt.s64.s32 	%rd28, %r115;
	add.s64 	%rd29, %rd28, %rd2;
	shl.b64 	%rd30, %rd29, 2;
	add.s64 	%rd31, %rd1, %rd30;
	ld.global.f32 	%f48, [%rd31];
	add.f32 	%f64, %f64, %f48;
	add.s32 	%r143, %r143, 1;
$L__BB4_17:
	add.s32 	%r36, %r18, 6;
	max.s32 	%r116, %r36, %r14;
	setp.ge.s32 	%p12, %r116, %r77;
	@%p12 bra 	$L__BB4_19;
	add.s32 	%r117, %r36, %r15;
	cvt.s64.s32 	%rd32, %r117;
	add.s64 	%rd33, %rd32, %rd2;
	shl.b64 	%rd34, %rd33, 2;
	add.s64 	%rd35, %rd1, %rd34;
	ld.global.f32 	%f49, [%rd35];
	add.f32 	%f64, %f64, %f49;
	add.s32 	%r143, %r143, 1;
$L__BB4_19:
	add.s32 	%r39, %r18, 7;
	max.s32 	%r118, %r39, %r14;
	setp.ge.s32 	%p13, %r118, %r77;
	@%p13 bra 	$L__BB4_21;
	add.s32 	%r119, %r39, %r15;
	cvt.s64.s32 	%rd36, %r119;
	add.s64 	%rd37, %rd36, %rd2;
	shl.b64 	%rd38, %rd37, 2;
	add.s64 	%rd39, %rd1, %rd38;
	ld.global.f32 	%f50, [%rd39];
	add.f32 	%f64, %f64, %f50;
	add.s32 	%r143, %r143, 1;
$L__BB4_21:
	add.s32 	%r141, %r141, 8;
	setp.ne.s32 	%p14, %r141, %r10;
	mov.u32 	%r159, %r10;
	@%p14 bra 	$L__BB4_5;
$L__BB4_22:
	setp.eq.s32 	%p15, %r7, 0;
	@%p15 bra 	$L__BB4_43;
	setp.lt.u32 	%p16, %r8, 3;
	@%p16 bra 	$L__BB4_33;
	add.s32 	%r46, %r159, %r6;
	max.s32 	%r121, %r46, %r14;
	setp.ge.s32 	%p17, %r121, %r77;
	@%p17 bra 	$L__BB4_26;
	add.s32 	%r122, %r46, %r15;
	cvt.s64.s32 	%rd40, %r122;
	add.s64 	%rd41, %rd40, %rd2;
	shl.b64 	%rd42, %rd41, 2;
	add.s64 	%rd43, %rd1, %rd42;
	ld.global.f32 	%f52, [%rd43];
	add.f32 	%f64, %f64, %f52;
	add.s32 	%r143, %r143, 1;
$L__BB4_26:
	add.s32 	%r49, %r46, 1;
	max.s32 	%r123, %r49, %r14;
	setp.ge.s32 	%p18, %r123, %r77;
	@%p18 bra 	$L__BB4_28;
	add.s32 	%r124, %r49, %r15;
	cvt.s64.s32 	%rd44, %r124;
	add.s64 	%rd45, %rd44, %rd2;
	shl.b64 	%rd46, %rd45, 2;
	add.s64 	%rd47, %rd1, %rd46;
	ld.global.f32 	%f53, [%rd47];
	add.f32 	%f64, %f64, %f53;
	add.s32 	%r143, %r143, 1;
$L__BB4_28:
	add.s32 	%r52, %r46, 2;
	max.s32 	%r125, %r52, %r14;
	setp.ge.s32 	%p19, %r125, %r77;
	@%p19 bra 	$L__BB4_30;
	add.s32 	%r126, %r52, %r15;
	cvt.s64.s32 	%rd48, %r126;
	add.s64 	%rd49, %rd48, %rd2;
	shl.b64 	%rd50, %rd49, 2;
	add.s64 	%rd51, %rd1, %rd50;
	ld.global.f32 	%f54, [%rd51];
	add.f32 	%f64, %f64, %f54;
	add.s32 	%r143, %r143, 1;
$L__BB4_30:
	add.s32 	%r55, %r46, 3;
	max.s32 	%r127, %r55, %r14;
	setp.ge.s32 	%p20, %r127, %r77;
	@%p20 bra 	$L__BB4_32;
	add.s32 	%r128, %r55, %r15;
	cvt.s64.s32 	%rd52, %r128;
	add.s64 	%rd53, %rd52, %rd2;
	shl.b64 	%rd54, %rd53, 2;
	add.s64 	%rd55, %rd1, %rd54;
	ld.global.f32 	%f55, [%rd55];
	add.f32 	%f64, %f64, %f55;
	add.s32 	%r143, %r143, 1;
$L__BB4_32:
	add.s32 	%r159, %r159, 4;
$L__BB4_33:
	setp.eq.s32 	%p21, %r9, 0;
	@%p21 bra 	$L__BB4_43;
	setp.eq.s32 	%p22, %r9, 1;
	@%p22 bra 	$L__BB4_40;
	add.s32 	%r62, %r159, %r6;
	max.s32 	%r130, %r62, %r14;
	setp.ge.s32 	%p23, %r130, %r77;
	@%p23 bra 	$L__BB4_37;
	add.s32 	%r131, %r62, %r15;
	cvt.s64.s32 	%rd56, %r131;
	add.s64 	%rd57, %rd56, %rd2;
	shl.b64 	%rd58, %rd57, 2;
	add.s64 	%rd59, %rd1, %rd58;
	ld.global.f32 	%f57, [%rd59];
	add.f32 	%f64, %f64, %f57;
	add.s32 	%r143, %r143, 1;
$L__BB4_37:
	add.s32 	%r65, %r62, 1;
	max.s32 	%r132, %r65, %r14;
	setp.ge.s32 	%p24, %r132, %r77;
	@%p24 bra 	$L__BB4_39;
	add.s32 	%r133, %r65, %r15;
	cvt.s64.s32 	%rd60, %r133;
	add.s64 	%rd61, %rd60, %rd2;
	shl.b64 	%rd62, %rd61, 2;
	add.s64 	%rd63, %rd1, %rd62;
	ld.global.f32 	%f58, [%rd63];
	add.f32 	%f64, %f64, %f58;
	add.s32 	%r143, %r143, 1;
$L__BB4_39:
	add.s32 	%r159, %r159, 2;
$L__BB4_40:
	setp.eq.s32 	%p25, %r11, 0;
	@%p25 bra 	$L__BB4_43;
	add.s32 	%r72, %r159, %r6;
	max.s32 	%r134, %r72, %r14;
	setp.ge.s32 	%p26, %r134, %r77;
	@%p26 bra 	$L__BB4_43;
	add.s32 	%r135, %r72, %r15;
	cvt.s64.s32 	%rd64, %r135;
	add.s64 	%rd65, %rd64, %rd2;
	shl.b64 	%rd66, %rd65, 2;
	add.s64 	%rd67, %rd1, %rd66;
	ld.global.f32 	%f59, [%rd67];
	add.f32 	%f64, %f64, %f59;
	add.s32 	%r143, %r143, 1;
$L__BB4_43:
	add.s32 	%r139, %r139, 1;
	setp.ne.s32 	%p27, %r139, %r78;
	@%p27 bra 	$L__BB4_3;
$L__BB4_44:
	setp.lt.s32 	%p28, %r143, 1;
	@%p28 bra 	$L__BB4_46;
	cvt.rn.f32.u32 	%f60, %r143;
	div.rn.f32 	%f61, %f64, %f60;
	mad.lo.s32 	%r138, %r1, %r90, %r2;
	mul.wide.s32 	%rd70, %r138, 4;
	add.s64 	%rd71, %rd3, %rd70;
	st.global.f32 	[%rd71], %f61;
	bra.uni 	$L__BB4_47;
$L__BB4_46:
	mad.lo.s32 	%r136, %r1, %r90, %r2;
	mul.wide.s32 	%rd68, %r136, 4;
	add.s64 	%rd69, %rd3, %rd68;
	mov.b32 	%r137, 0;
	st.global.u32 	[%rd69], %r137;
$L__BB4_47:
	ret;

}
	// .globl	_Z11fconv_cudaRPKfS0_Pfiii
.visible .entry _Z11fconv_cudaRPKfS0_Pfiii(
	.param .u64 .ptr .align 1 _Z11fconv_cudaRPKfS0_Pfiii_param_0,
	.param .u64 .ptr .align 1 _Z11fconv_cudaRPKfS0_Pfiii_param_1,
	.param .u64 .ptr .align 1 _Z11fconv_cudaRPKfS0_Pfiii_param_2,
	.param .u32 _Z11fconv_cudaRPKfS0_Pfiii_param_3,
	.param .u32 _Z11fconv_cudaRPKfS0_Pfiii_param_4,
	.param .u32 _Z11fconv_cudaRPKfS0_Pfiii_param_5
)
{
	.reg .pred 	%p<11>;
	.reg .b32 	%r<33>;
	.reg .b32 	%f<115>;
	.reg .b64 	%rd<46>;

	ld.param.u64 	%rd17, [_Z11fconv_cudaRPKfS0_Pfiii_param_0];
	ld.param.u64 	%rd18, [_Z11fconv_cudaRPKfS0_Pfiii_param_1];
	ld.param.u64 	%rd16, [_Z11fconv_cudaRPKfS0_Pfiii_param_2];
	ld.param.u32 	%r19, [_Z11fconv_cudaRPKfS0_Pfiii_param_3];
	ld.param.u32 	%r18, [_Z11fconv_cudaRPKfS0_Pfiii_param_4];
	ld.param.u32 	%r20, [_Z11fconv_cudaRPKfS0_Pfiii_param_5];
	cvta.to.global.u64 	%rd1, %rd17;
	cvta.to.global.u64 	%rd2, %rd18;
	mov.u32 	%r21, %ctaid.x;
	mov.u32 	%r22, %ntid.x;
	mov.u32 	%r23, %tid.x;
	mad.lo.s32 	%r1, %r21, %r22, %r23;
	mul.lo.s32 	%r24, %r20, %r19;
	mul.lo.s32 	%r2, %r24, %r20;
	setp.ge.s32 	%p1, %r1, %r18;
	@%p1 bra 	$L__BB5_15;
	mul.lo.s32 	%r25, %r2, %r1;
	cvt.s64.s32 	%rd3, %r25;
	mad.lo.s32 	%r26, %r2, %r18, %r1;
	mul.wide.s32 	%rd19, %r26, 4;
	add.s64 	%rd20, %rd2, %rd19;
	ld.global.f32 	%f1, [%rd20];
	setp.lt.s32 	%p2, %r2, 1;
	mov.f32 	%f114, 0f00000000;
	@%p2 bra 	$L__BB5_14;
	and.b32  	%r3, %r2, 15;
	setp.lt.u32 	%p3, %r2, 16;
	mov.f32 	%f114, 0f00000000;
	mov.b32 	%r30, 0;
	@%p3 bra 	$L__BB5_5;
	and.b32  	%r30, %r2, 2147483632;
	neg.s32 	%r28, %r30;
	add.s64 	%rd43, %rd1, 32;
	shl.b64 	%rd21, %rd3, 2;
	add.s64 	%rd22, %rd21, %rd2;
	add.s64 	%rd42, %rd22, 32;
	mov.f32 	%f114, 0f00000000;
$L__BB5_4:
	.pragma "nounroll";
	ld.global.f32 	%f19, [%rd43+-32];
	ld.global.f32 	%f20, [%rd42+-32];
	fma.rn.f32 	%f21, %f19, %f20, %f114;
	ld.global.f32 	%f22, [%rd43+-28];
	ld.global.f32 	%f23, [%rd42+-28];
	fma.rn.f32 	%f24, %f22, %f23, %f21;
	ld.global.f32 	%f25, [%rd43+-24];
	ld.global.f32 	%f26, [%rd42+-24];
	fma.rn.f32 	%f27, %f25, %f26, %f24;
	ld.global.f32 	%f28, [%rd43+-20];
	ld.global.f32 	%f29, [%rd42+-20];
	fma.rn.f32 	%f30, %f28, %f29, %f27;
	ld.global.f32 	%f31, [%rd43+-16];
	ld.global.f32 	%f32, [%rd42+-16];
	fma.rn.f32 	%f33, %f31, %f32, %f30;
	ld.global.f32 	%f34, [%rd43+-12];
	ld.global.f32 	%f35, [%rd42+-12];
	fma.rn.f32 	%f36, %f34, %f35, %f33;
	ld.global.f32 	%f37, [%rd43+-8];
	ld.global.f32 	%f38, [%rd42+-8];
	fma.rn.f32 	%f39, %f37, %f38, %f36;
	ld.global.f32 	%f40, [%rd43+-4];
	ld.global.f32 	%f41, [%rd42+-4];
	fma.rn.f32 	%f42, %f40, %f41, %f39;
	ld.global.f32 	%f43, [%rd43];
	ld.global.f32 	%f44, [%rd42];
	fma.rn.f32 	%f45, %f43, %f44, %f42;
	ld.global.f32 	%f46, [%rd43+4];
	ld.global.f32 	%f47, [%rd42+4];
	fma.rn.f32 	%f48, %f46, %f47, %f45;
	ld.global.f32 	%f49, [%rd43+8];
	ld.global.f32 	%f50, [%rd42+8];
	fma.rn.f32 	%f51, %f49, %f50, %f48;
	ld.global.f32 	%f52, [%rd43+12];
	ld.global.f32 	%f53, [%rd42+12];
	fma.rn.f32 	%f54, %f52, %f53, %f51;
	ld.global.f32 	%f55, [%rd43+16];
	ld.global.f32 	%f56, [%rd42+16];
	fma.rn.f32 	%f57, %f55, %f56, %f54;
	ld.global.f32 	%f58, [%rd43+20];
	ld.global.f32 	%f59, [%rd42+20];
	fma.rn.f32 	%f60, %f58, %f59, %f57;
	ld.global.f32 	%f61, [%rd43+24];
	ld.global.f32 	%f62, [%rd42+24];
	fma.rn.f32 	%f63, %f61, %f62, %f60;
	ld.global.f32 	%f64, [%rd43+28];
	ld.global.f32 	%f65, [%rd42+28];
	fma.rn.f32 	%f114, %f64, %f65, %f63;
	add.s32 	%r28, %r28, 16;
	add.s64 	%rd43, %rd43, 64;
	add.s64 	%rd42, %rd42, 64;
	setp.ne.s32 	%p4, %r28, 0;
	@%p4 bra 	$L__BB5_4;
$L__BB5_5:
	setp.eq.s32 	%p5, %r3, 0;
	@%p5 bra 	$L__BB5_14;
	and.b32  	%r9, %r2, 7;
	setp.lt.u32 	%p6, %r3, 8;
	@%p6 bra 	$L__BB5_8;
	cvt.u64.u32 	%rd23, %r30;
	mul.wide.u32 	%rd24, %r30, 4;
	add.s64 	%rd25, %rd1, %rd24;
	ld.global.f32 	%f67, [%rd25];
	add.s64 	%rd26, %rd23, %rd3;
	shl.b64 	%rd27, %rd26, 2;
	add.s64 	%rd28, %rd2, %rd27;
	ld.global.f32 	%f68, [%rd28];
	fma.rn.f32 	%f69, %f67, %f68, %f114;
	ld.global.f32 	%f70, [%rd25+4];
	ld.global.f32 	%f71, [%rd28+4];
	fma.rn.f32 	%f72, %f70, %f71, %f69;
	ld.global.f32 	%f73, [%rd25+8];
	ld.global.f32 	%f74, [%rd28+8];
	fma.rn.f32 	%f75, %f73, %f74, %f72;
	ld.global.f32 	%f76, [%rd25+12];
	ld.global.f32 	%f77, [%rd28+12];
	fma.rn.f32 	%f78, %f76, %f77, %f75;
	ld.global.f32 	%f79, [%rd25+16];
	ld.global.f32 	%f80, [%rd28+16];
	fma.rn.f32 	%f81, %f79, %f80, %f78;
	ld.global.f32 	%f82, [%rd25+20];
	ld.global.f32 	%f83, [%rd28+20];
	fma.rn.f32 	%f84, %f82, %f83, %f81;
	ld.global.f32 	%f85, [%rd25+24];
	ld.global.f32 	%f86, [%rd28+24];
	fma.rn.f32 	%f87, %f85, %f86, %f84;
	ld.global.f32 	%f88, [%rd25+28];
	ld.global.f32 	%f89, [%rd28+28];
	fma.rn.f32 	%f114, %f88, %f89, %f87;
	add.s32 	%r30, %r30, 8;
$L__BB5_8:
	setp.eq.s32 	%p7, %r9, 0;
	@%p7 bra 	$L__BB5_14;
	and.b32  	%r12, %r2, 3;
	setp.lt.u32 	%p8, %r9, 4;
	@%p8 bra 	$L__BB5_11;
	cvt.u64.u32 	%rd29, %r30;
	mul.wide.u32 	%rd30, %r30, 4;
	add.s64 	%rd31, %rd1, %rd30;
	ld.global.f32 	%f91, [%rd31];
	add.s64 	%rd32, %rd29, %rd3;
	shl.b64 	%rd33, %rd32, 2;
	add.s64 	%rd34, %rd2, %rd33;
	ld.global.f32 	%f92, [%rd34];
	fma.rn.f32 	%f93, %f91, %f92, %f114;
	ld.global.f32 	%f94, [%rd31+4];
	ld.global.f32 	%f95, [%rd34+4];
	fma.rn.f32 	%f96, %f94, %f95, %f93;
	ld.global.f32 	%f97, [%rd31+8];
	ld.global.f32 	%f98, [%rd34+8];
	fma.rn.f32 	%f99, %f97, %f98, %f96;
	ld.global.f32 	%f100, [%rd31+12];
	ld.global.f32 	%f101, [%rd34+12];
	fma.rn.f32 	%f114, %f100, %f101, %f99;
	add.s32 	%r30, %r30, 4;
$L__BB5_11:
	setp.eq.s32 	%p9, %r12, 0;
	@%p9 bra 	$L__BB5_14;
	cvt.u64.u32 	%rd35, %r30;
	add.s64 	%rd36, %rd3, %rd35;
	shl.b64 	%rd37, %rd36, 2;
	add.s64 	%rd45, %rd2, %rd37;
	mul.wide.u32 	%rd38, %r30, 4;
	add.s64 	%rd44, %rd1, %rd38;
	neg.s32 	%r32, %r12;
$L__BB5_13:
	.pragma "nounroll";
	ld.global.f32 	%f102, [%rd44];
	ld.global.f32 	%f103, [%rd45];
	fma.rn.f32 	%f114, %f102, %f103, %f114;
	add.s64 	%rd45, %rd45, 4;
	add.s64 	%rd44, %rd44, 4;
	add.s32 	%r32, %r32, 1;
	setp.ne.s32 	%p10, %r32, 0;
	@%p10 bra 	$L__BB5_13;
$L__BB5_14:
	add.f32 	%f104, %f1, %f114;
	max.f32 	%f105, %f104, 0f00000000;
	cvta.to.global.u64 	%rd39, %rd16;
	mul.wide.s32 	%rd40, %r1, 4;
	add.s64 	%rd41, %rd39, %rd40;
	st.global.f32 	[%rd41], %f105;
$L__BB5_15:
	ret;

}
	// .globl	_Z10fconv_cudaPKfS0_Pfiii
.visible .entry _Z10fconv_cudaPKfS0_Pfiii(
	.param .u64 .ptr .align 1 _Z10fconv_cudaPKfS0_Pfiii_param_0,
	.param .u64 .ptr .align 1 _Z10fconv_cudaPKfS0_Pfiii_param_1,
	.param .u64 .ptr .align 1 _Z10fconv_cudaPKfS0_Pfiii_param_2,
	.param .u32 _Z10fconv_cudaPKfS0_Pfiii_param_3,
	.param .u32 _Z10fconv_cudaPKfS0_Pfiii_param_4,
	.param .u32 _Z10fconv_cudaPKfS0_Pfiii_param_5
)
{
	.reg .pred 	%p<11>;
	.reg .b32 	%r<33>;
	.reg .b32 	%f<114>;
	.reg .b64 	%rd<46>;

	ld.param.u64 	%rd17, [_Z10fconv_cudaPKfS0_Pfiii_param_0];
	ld.param.u64 	%rd18, [_Z10fconv_cudaPKfS0_Pfiii_param_1];
	ld.param.u64 	%rd16, [_Z10fconv_cudaPKfS0_Pfiii_param_2];
	ld.param.u32 	%r19, [_Z10fconv_cudaPKfS0_Pfiii_param_3];
	ld.param.u32 	%r18, [_Z10fconv_cudaPKfS0_Pfiii_param_4];
	ld.param.u32 	%r20, [_Z10fconv_cudaPKfS0_Pfiii_param_5];
	cvta.to.global.u64 	%rd1, %rd17;
	cvta.to.global.u64 	%rd2, %rd18;
	mov.u32 	%r21, %ctaid.x;
	mov.u32 	%r22, %ntid.x;
	mov.u32 	%r23, %tid.x;
	mad.lo.s32 	%r1, %r21, %r22, %r23;
	mul.lo.s32 	%r24, %r20, %r19;
	mul.lo.s32 	%r2, %r24, %r20;
	setp.ge.s32 	%p1, %r1, %r18;
	@%p1 bra 	$L__BB6_15;
	mul.lo.s32 	%r25, %r2, %r1;
	cvt.s64.s32 	%rd3, %r25;
	mad.lo.s32 	%r26, %r2, %r18, %r1;
	mul.wide.s32 	%rd19, %r26, 4;
	add.s64 	%rd20, %rd2, %rd19;
	ld.global.f32 	%f1, [%rd20];
	setp.lt.s32 	%p2, %r2, 1;
	mov.f32 	%f113, 0f00000000;
	@%p2 bra 	$L__BB6_14;
	and.b32  	%r3, %r2, 15;
	setp.lt.u32 	%p3, %r2, 16;
	mov.f32 	%f113, 0f00000000;
	mov.b32 	%r30, 0;
	@%p3 bra 	$L__BB6_5;
	and.b32  	%r30, %r2, 2147483632;
	neg.s32 	%r28, %r30;
	add.s64 	%rd43, %rd1, 32;
	shl.b64 	%rd21, %rd3, 2;
	add.s64 	%rd22, %rd21, %rd2;
	add.s64 	%rd42, %rd22, 32;
	mov.f32 	%f113, 0f00000000;
$L__BB6_4:
	.pragma "nounroll";
	ld.global.f32 	%f19, [%rd43+-32];
	ld.global.f32 	%f20, [%rd42+-32];
	fma.rn.f32 	%f21, %f19, %f20, %f113;
	ld.global.f32 	%f22, [%rd43+-28];
	ld.global.f32 	%f23, [%rd42+-28];
	fma.rn.f32 	%f24, %f22, %f23, %f21;
	ld.global.f32 	%f25, [%rd43+-24];
	ld.global.f32 	%f26, [%rd42+-24];
	fma.rn.f32 	%f27, %f25, %f26, %f24;
	ld.global.f32 	%f28, [%rd43+-20];
	ld.global.f32 	%f29, [%rd42+-20];
	fma.rn.f32 	%f30, %f28, %f29, %f27;
	ld.global.f32 	%f31, [%rd43+-16];
	ld.global.f32 	%f32, [%rd42+-16];
	fma.rn.f32 	%f33, %f31, %f32, %f30;
	ld.global.f32 	%f34, [%rd43+-12];
	ld.global.f32 	%f35, [%rd42+-12];
	fma.rn.f32 	%f36, %f34, %f35, %f33;
	ld.global.f32 	%f37, [%rd43+-8];
	ld.global.f32 	%f38, [%rd42+-8];
	fma.rn.f32 	%f39, %f37, %f38, %f36;
	ld.global.f32 	%f40, [%rd43+-4];
	ld.global.f32 	%f41, [%rd42+-4];
	fma.rn.f32 	%f42, %f40, %f41, %f39;
	ld.global.f32 	%f43, [%rd43];
	ld.global.f32 	%f44, [%rd42];
	fma.rn.f32 	%f45, %f43, %f44, %f42;
	ld.global.f32 	%f46, [%rd43+4];
	ld.global.f32 	%f47, [%rd42+4];
	fma.rn.f32 	%f48, %f46, %f47, %f45;
	ld.global.f32 	%f49, [%rd43+8];
	ld.global.f32 	%f50, [%rd42+8];
	fma.rn.f32 	%f51, %f49, %f50, %f48;
	ld.global.f32 	%f52, [%rd43+12];
	ld.global.f32 	%f53, [%rd42+12];
	fma.rn.f32 	%f54, %f52, %f53, %f51;
	ld.global.f32 	%f55, [%rd43+16];
	ld.global.f32 	%f56, [%rd42+16];
	fma.rn.f32 	%f57, %f55, %f56, %f54;
	ld.global.f32 	%f58, [%rd43+20];
	ld.global.f32 	%f59, [%rd42+20];
	fma.rn.f32 	%f60, %f58, %f59, %f57;
	ld.global.f32 	%f61, [%rd43+24];
	ld.global.f32 	%f62, [%rd42+24];
	fma.rn.f32 	%f63, %f61, %f62, %f60;
	ld.global.f32 	%f64, [%rd43+28];
	ld.global.f32 	%f65, [%rd42+28];
	fma.rn.f32 	%f113, %f64, %f65, %f63;
	add.s32 	%r28, %r28, 16;
	add.s64 	%rd43, %rd43, 64;
	add.s64 	%rd42, %rd42, 64;
	setp.ne.s32 	%p4, %r28, 0;
	@%p4 bra 	$L__BB6_4;
$L__BB6_5:
	setp.eq.s32 	%p5, %r3, 0;
	@%p5 bra 	$L__BB6_14;
	and.b32  	%r9, %r2, 7;
	setp.lt.u32 	%p6, %r3, 8;
	@%p6 bra 	$L__BB6_8;
	cvt.u64.u32 	%rd23, %r30;
	mul.wide.u32 	%rd24, %r30, 4;
	add.s64 	%rd25, %rd1, %rd24;
	ld.global.f32 	%f67, [%rd25];
	add.s64 	%rd26, %rd23, %rd3;
	shl.b64 	%rd27, %rd26, 2;
	add.s64 	%rd28, %rd2, %rd27;
	ld.global.f32 	%f68, [%rd28];
	fma.rn.f32 	%f69, %f67, %f68, %f113;
	ld.global.f32 	%f70, [%rd25+4];
	ld.global.f32 	%f71, [%rd28+4];
	fma.rn.f32 	%f72, %f70, %f71, %f69;
	ld.global.f32 	%f73, [%rd25+8];
	ld.global.f32 	%f74, [%rd28+8];
	fma.rn.f32 	%f75, %f73, %f74, %f72;
	ld.global.f32 	%f76, [%rd25+12];
	ld.global.f32 	%f77, [%rd28+12];
	fma.rn.f32 	%f78, %f76, %f77, %f75;
	ld.global.f32 	%f79, [%rd25+16];
	ld.global.f32 	%f80, [%rd28+16];
	fma.rn.f32 	%f81, %f79, %f80, %f78;
	ld.global.f32 	%f82, [%rd25+20];
	ld.global.f32 	%f83, [%rd28+20];
	fma.rn.f32 	%f84, %f82, %f83, %f81;
	ld.global.f32 	%f85, [%rd25+24];
	ld.global.f32 	%f86, [%rd28+24];
	fma.rn.f32 	%f87, %f85, %f86, %f84;
	ld.global.f32 	%f88, [%rd25+28];
	ld.global.f32 	%f89, [%rd28+28];
	fma.rn.f32 	%f113, %f88, %f89, %f87;
	add.s32 	%r30, %r30, 8;
$L__BB6_8:
	setp.eq.s32 	%p7, %r9, 0;
	@%p7 bra 	$L__BB6_14;
	and.b32  	%r12, %r2, 3;
	setp.lt.u32 	%p8, %r9, 4;
	@%p8 bra 	$L__BB6_11;
	cvt.u64.u32 	%rd29, %r30;
	mul.wide.u32 	%rd30, %r30, 4;
	add.s64 	%rd31, %rd1, %rd30;
	ld.global.f32 	%f91, [%rd31];
	add.s64 	%rd32, %rd29, %rd3;
	shl.b64 	%rd33, %rd32, 2;
	add.s64 	%rd34, %rd2, %rd33;
	ld.global.f32 	%f92, [%rd34];
	fma.rn.f32 	%f93, %f91, %f92, %f113;
	ld.global.f32 	%f94, [%rd31+4];
	ld.global.f32 	%f95, [%rd34+4];
	fma.rn.f32 	%f96, %f94, %f95, %f93;
	ld.global.f32 	%f97, [%rd31+8];
	ld.global.f32 	%f98, [%rd34+8];
	fma.rn.f32 	%f99, %f97, %f98, %f96;
	ld.global.f32 	%f100, [%rd31+12];
	ld.global.f32 	%f101, [%rd34+12];
	fma.rn.f32 	%f113, %f100, %f101, %f99;
	add.s32 	%r30, %r30, 4;
$L__BB6_11:
	setp.eq.s32 	%p9, %r12, 0;
	@%p9 bra 	$L__BB6_14;
	cvt.u64.u32 	%rd35, %r30;
	add.s64 	%rd36, %rd3, %rd35;
	shl.b64 	%rd37, %rd36, 2;
	add.s64 	%rd45, %rd2, %rd37;
	mul.wide.u32 	%rd38, %r30, 4;
	add.s64 	%rd44, %rd1, %rd38;
	neg.s32 	%r32, %r12;
$L__BB6_13:
	.pragma "nounroll";
	ld.global.f32 	%f102, [%rd44];
	ld.global.f32 	%f103, [%rd45];
	fma.rn.f32 	%f113, %f102, %f103, %f113;
	add.s64 	%rd45, %rd45, 4;
	add.s64 	%rd44, %rd44, 4;
	add.s32 	%r32, %r32, 1;
	setp.ne.s32 	%p10, %r32, 0;
	@%p10 bra 	$L__BB6_13;
$L__BB6_14:
	add.f32 	%f104, %f1, %f113;
	cvta.to.global.u64 	%rd39, %rd16;
	mul.wide.s32 	%rd40, %r1, 4;
	add.s64 	%rd41, %rd39, %rd40;
	st.global.f32 	[%rd41], %f104;
$L__BB6_15:
	ret;

}
	// .globl	_Z12sigmoid_cudaPfi
.visible .entry _Z12sigmoid_cudaPfi(
	.param .u64 .ptr .align 1 _Z12sigmoid_cudaPfi_param_0,
	.param .u32 _Z12sigmoid_cudaPfi_param_1
)
{
	.reg .pred 	%p<2>;
	.reg .b32 	%r<8>;
	.reg .b32 	%f<15>;
	.reg .b64 	%rd<5>;

	ld.param.u64 	%rd1, [_Z12sigmoid_cudaPfi_param_0];
	ld.param.u32 	%r2, [_Z12sigmoid_cudaPfi_param_1];
	mov.u32 	%r3, %ctaid.x;
	mov.u32 	%r4, %ntid.x;
	mov.u32 	%r5, %tid.x;
	mad.lo.s32 	%r1, %r3, %r4, %r5;
	setp.ge.s32 	%p1, %r1, %r2;
	@%p1 bra 	$L__BB7_2;
	cvta.to.global.u64 	%rd2, %rd1;
	mul.wide.s32 	%rd3, %r1, 4;
	add.s64 	%rd4, %rd2, %rd3;
	ld.global.f32 	%f1, [%rd4];
	fma.rn.f32 	%f2, %f1, 0fBBBB989D, 0f3F000000;
	cvt.sat.f32.f32 	%f3, %f2;
	mov.f32 	%f4, 0f4B400001;
	mov.f32 	%f5, 0f437C0000;
	fma.rm.f32 	%f6, %f3, %f5, %f4;
	add.f32 	%f7, %f6, 0fCB40007F;
	neg.f32 	%f8, %f7;
	fma.rn.f32 	%f9, %f1, 0fBFB8AA3B, %f8;
	fma.rn.f32 	%f10, %f1, 0fB2A57060, %f9;
	mov.b32 	%r6, %f6;
	shl.b32 	%r7, %r6, 23;
	mov.b32 	%f11, %r7;
	ex2.approx.ftz.f32 	%f12, %f10;
	fma.rn.f32 	%f13, %f12, %f11, 0f3F800000;
	rcp.rn.f32 	%f14, %f13;
	st.global.f32 	[%rd4], %f14;
$L__BB7_2:
	ret;

}


// ===== COMPILED SASS (sm_100) =====

	.target	sm_100

	.elftype	@"ET_EXEC"


//--------------------- .note.nv.tkinfo           --------------------------
	.section	.note.nv.tkinfo,"",@"SHT_NOTE"
	.sectionflags	@"SHF_NOTE_NV_TKINFO"
	.tkinfo
        /*0018*/ 	.word	0x00000002
        /*0030*/ 	.string	""
        /*0030*/ 	.string	"ptxas"
        /*0030*/ 	.string	"Cuda compilation tools, release 13.0, V13.0.88"
        /*0030*/ 	.string	"Build cuda_13.0.r13.0/compiler.36424714_0"
        /*0030*/ 	.string	"-arch sm_100 -m 64 "



//--------------------- .note.nv.cuinfo           --------------------------
	.section	.note.nv.cuinfo,"",@"SHT_NOTE"
	.sectionflags	@"SHF_NOTE_NV_CUINFO"
        /*0018*/ 	.short	0x0002
        /*001a*/ 	.short	0x0064
        /*001c*/ 	.short	0x0082
	.zero		2


//--------------------- .nv.info                  --------------------------
	.section	.nv.info,"",@"SHT_CUDA_INFO"
	.align	4


	//----- nvinfo : EIATTR_REGCOUNT
	.align		4
        /*0000*/ 	.byte	0x04, 0x2f
        /*0002*/ 	.short	(.L_1 - .L_0)
	.align		4
.L_0:
        /*0004*/ 	.word	index@(_Z9conv_cudaPKfS0_Pfiiiii)
        /*0008*/ 	.word	0x00000020


	//----- nvinfo : EIATTR_FRAME_SIZE
	.align		4
.L_1:
        /*000c*/ 	.byte	0x04, 0x11
        /*000e*/ 	.short	(.L_3 - .L_2)
	.align		4
.L_2:
        /*0010*/ 	.word	index@(_Z9conv_cudaPKfS0_Pfiiiii)
        /*0014*/ 	.word	0x00000000


	//----- nvinfo : EIATTR_REGCOUNT
	.align		4
.L_3:
        /*0018*/ 	.byte	0x04, 0x2f
        /*001a*/ 	.short	(.L_5 - .L_4)
	.align		4
.L_4:
        /*001c*/ 	.word	index@(_Z4reluPfi)
        /*0020*/ 	.word	0x00000008


	//----- nvinfo : EIATTR_FRAME_SIZE
	.align		4
.L_5:
        /*0024*/ 	.byte	0x04, 0x11
        /*0026*/ 	.short	(.L_7 - .L_6)
	.align		4
.L_6:
        /*0028*/ 	.word	index@(_Z4reluPfi)
        /*002c*/ 	.word	0x00000000


	//----- nvinfo : EIATTR_REGCOUNT
	.align		4
.L_7:
        /*0030*/ 	.byte	0x04, 0x2f
        /*0032*/ 	.short	(.L_9 - .L_8)
	.align		4
.L_8:
        /*0034*/ 	.word	index@(_Z4tanhPfi)
        /*0038*/ 	.word	0x0000000c


	//----- nvinfo : EIATTR_FRAME_SIZE
	.align		4
.L_9:
        /*003c*/ 	.byte	0x04, 0x11
        /*003e*/ 	.short	(.L_11 - .L_10)
	.align		4
.L_10:
        /*0040*/ 	.word	index@(_Z4tanhPfi)
        /*0044*/ 	.word	0x00000000


	//----- nvinfo : EIATTR_REGCOUNT
	.align		4
.L_11:
        /*0048*/ 	.byte	0x04, 0x2f
        /*004a*/ 	.short	(.L_13 - .L_12)
	.align		4
.L_12:
        /*004c*/ 	.word	index@(_Z12maxpool_cudaPKfPfiiii)
        /*0050*/ 	.word	0x00000020


	//----- nvinfo : EIATTR_FRAME_SIZE
	.align		4
.L_13:
        /*0054*/ 	.byte	0x04, 0x11
        /*0056*/ 	.short	(.L_15 - .L_14)
	.align		4
.L_14:
        /*0058*/ 	.word	index@(_Z12maxpool_cudaPKfPfiiii)
        /*005c*/ 	.word	0x00000000


	//----- nvinfo : EIATTR_REGCOUNT
	.align		4
.L_15:
        /*0060*/ 	.byte	0x04, 0x2f
        /*0062*/ 	.short	(.L_17 - .L_16)
	.align		4
.L_16:
        /*0064*/ 	.word	index@(_Z12avgpool_cudaPKfPfiiii)
        /*0068*/ 	.word	0x00000023


	//----- nvinfo : EIATTR_FRAME_SIZE
	.align		4
.L_17:
        /*006c*/ 	.byte	0x04, 0x11
        /*006e*/ 	.short	(.L_19 - .L_18)
	.align		4
.L_18:
        /*0070*/ 	.word	index@($__internal_1_$__cuda_sm3x_div_rn_noftz_f32_slowpath)
        /*0074*/ 	.word	0x00000000


	//----- nvinfo : EIATTR_FRAME_SIZE
	.align		4
.L_19:
        /*0078*/ 	.byte	0x04, 0x11
        /*007a*/ 	.short	(.L_21 - .L_20)
	.align		4
.L_20:
        /*007c*/ 	.word	index@(_Z12avgpool_cudaPKfPfiiii)
        /*0080*/ 	.word	0x00000000


	//----- nvinfo : EIATTR_REGCOUNT
	.align		4
.L_21:
        /*0084*/ 	.byte	0x04, 0x2f
        /*0086*/ 	.short	(.L_23 - .L_22)
	.align		4
.L_22:
        /*0088*/ 	.word	index@(_Z11fconv_cudaRPKfS0_Pfiii)
        /*008c*/ 	.word	0x0000001f


	//----- nvinfo : EIATTR_FRAME_SIZE
	.align		4
.L_23:
        /*0090*/ 	.byte	0x04, 0x11
        /*0092*/ 	.short	(.L_25 - .L_24)
	.align		4
.L_24:
        /*0094*/ 	.word	index@(_Z11fconv_cudaRPKfS0_Pfiii)
        /*0098*/ 	.word	0x00000000


	//----- nvinfo : EIATTR_REGCOUNT
	.align		4
.L_25:
        /*009c*/ 	.byte	0x04, 0x2f
        /*009e*/ 	.short	(.L_27 - .L_26)
	.align		4
.L_26:
        /*00a0*/ 	.word	index@(_Z10fconv_cudaPKfS0_Pfiii)
        /*00a4*/ 	.word	0x0000001f


	//----- nvinfo : EIATTR_FRAME_SIZE
	.align		4
.L_27:
        /*00a8*/ 	.byte	0x04, 0x11
        /*00aa*/ 	.short	(.L_29 - .L_28)
	.align		4
.L_28:
        /*00ac*/ 	.word	index@(_Z10fconv_cudaPKfS0_Pfiii)
        /*00b0*/ 	.word	0x00000000


	//----- nvinfo : EIATTR_REGCOUNT
	.align		4
.L_29:
        /*00b4*/ 	.byte	0x04, 0x2f
        /*00b6*/ 	.short	(.L_31 - .L_30)
	.align		4
.L_30:
        /*00b8*/ 	.word	index@(_Z12sigmoid_cudaPfi)
        /*00bc*/ 	.word	0x0000000f


	//----- nvinfo : EIATTR_FRAME_SIZE
	.align		4
.L_31:
        /*00c0*/ 	.byte	0x04, 0x11
        /*00c2*/ 	.short	(.L_33 - .L_32)
	.align		4
.L_32:
        /*00c4*/ 	.word	index@($__internal_0_$__cuda_sm20_rcp_rn_f32_slowpath)
        /*00c8*/ 	.word	0x00000000


	//----- nvinfo : EIATTR_FRAME_SIZE
	.align		4
.L_33:
        /*00cc*/ 	.byte	0x04, 0x11
        /*00ce*/ 	.short	(.L_35 - .L_34)
	.align		4
.L_34:
        /*00d0*/ 	.word	index@(_Z12sigmoid_cudaPfi)
        /*00d4*/ 	.word	0x00000000


	//----- nvinfo : EIATTR_MIN_STACK_SIZE
	.align		4
.L_35:
        /*00d8*/ 	.byte	0x04, 0x12
        /*00da*/ 	.short	(.L_37 - .L_36)
	.align		4
.L_36:
        /*00dc*/ 	.word	index@(_Z12sigmoid_cudaPfi)
        /*00e0*/ 	.word	0x00000000


	//----- nvinfo : EIATTR_MIN_STACK_SIZE
	.align		4
.L_37:
        /*00e4*/ 	.byte	0x04, 0x12
        /*00e6*/ 	.short	(.L_39 - .L_38)
	.align		4
.L_38:
        /*00e8*/ 	.word	index@(_Z10fconv_cudaPKfS0_Pfiii)
        /*00ec*/ 	.word	0x00000000


	//----- nvinfo : EIATTR_MIN_STACK_SIZE
	.align		4
.L_39:
        /*00f0*/ 	.byte	0x04, 0x12
        /*00f2*/ 	.short	(.L_41 - .L_40)
	.align		4
.L_40:
        /*00f4*/ 	.word	index@(_Z11fconv_cudaRPKfS0_Pfiii)
        /*00f8*/ 	.word	0x00000000


	//----- nvinfo : EIATTR_MIN_STACK_SIZE
	.align		4
.L_41:
        /*00fc*/ 	.byte	0x04, 0x12
        /*00fe*/ 	.short	(.L_43 - .L_42)
	.align		4
.L_42:
        /*0100*/ 	.word	index@(_Z12avgpool_cudaPKfPfiiii)
        /*0104*/ 	.word	0x00000000


	//----- nvinfo : EIATTR_MIN_STACK_SIZE
	.align		4
.L_43:
        /*0108*/ 	.byte	0x04, 0x12
        /*010a*/ 	.short	(.L_45 - .L_44)
	.align		4
.L_44:
        /*010c*/ 	.word	index@(_Z12maxpool_cudaPKfPfiiii)
        /*0110*/ 	.word	0x00000000


	//----- nvinfo : EIATTR_MIN_STACK_SIZE
	.align		4
.L_45:
        /*0114*/ 	.byte	0x04, 0x12
        /*0116*/ 	.short	(.L_47 - .L_46)
	.align		4
.L_46:
        /*0118*/ 	.word	index@(_Z4tanhPfi)
        /*011c*/ 	.word	0x00000000


	//----- nvinfo : EIATTR_MIN_STACK_SIZE
	.align		4
.L_47:
        /*0120*/ 	.byte	0x04, 0x12
        /*0122*/ 	.short	(.L_49 - .L_48)
	.align		4
.L_48:
        /*0124*/ 	.word	index@(_Z4reluPfi)
        /*0128*/ 	.word	0x00000000


	//----- nvinfo : EIATTR_MIN_STACK_SIZE
	.align		4
.L_49:
        /*012c*/ 	.byte	0x04, 0x12
        /*012e*/ 	.short	(.L_51 - .L_50)
	.align		4
.L_50:
        /*0130*/ 	.word	index@(_Z9conv_cudaPKfS0_Pfiiiii)
        /*0134*/ 	.word	0x00000000
.L_51:


//--------------------- .nv.compat                --------------------------
	.section	.nv.compat,"",@"SHT_CUDA_COMPAT_INFO"
	.align	4
        /*0000*/ 	.byte	0x02, 0x09, 0x00, 0x00, 0x02, 0x02, 0x01, 0x00, 0x02, 0x05, 0x05, 0x00, 0x03, 0x07, 0x01, 0x01
        /*0010*/ 	.byte	0x02, 0x03, 0x00, 0x00, 0x02, 0x06, 0x01, 0x00, 0x04, 0x0b, 0x08, 0x00, 0x01, 0x00, 0x00, 0x00
        /*0020*/ 	.byte	0x00, 0x00, 0x00, 0x00


//--------------------- .nv.info._Z12sigmoid_cudaPfi --------------------------
	.section	.nv.info._Z12sigmoid_cudaPfi,"",@"SHT_CUDA_INFO"
	.sectionflags	@""
	.align	4


	//----- nvinfo : EIATTR_CUDA_API_VERSION
	.align		4
        /*0000*/ 	.byte	0x04, 0x37
        /*0002*/ 	.short	(.L_53 - .L_52)
.L_52:
        /*0004*/ 	.word	0x00000082


	//----- nvinfo : EIATTR_KPARAM_INFO
	.align		4
.L_53:
        /*0008*/ 	.byte	0x04, 0x17
        /*000a*/ 	.short	(.L_55 - .L_54)
.L_54:
        /*000c*/ 	.word	0x00000000
        /*0010*/ 	.short	0x0001
        /*0012*/ 	.short	0x0008
        /*0014*/ 	.byte	0x00, 0xf0, 0x11, 0x00


	//----- nvinfo : EIATTR_KPARAM_INFO
	.align		4
.L_55:
        /*0018*/ 	.byte	0x04, 0x17
        /*001a*/ 	.short	(.L_57 - .L_56)
.L_56:
        /*001c*/ 	.word	0x00000000
        /*0020*/ 	.short	0x0000
        /*0022*/ 	.short	0x0000
        /*0024*/ 	.byte	0x00, 0xf5, 0x21, 0x00


	//----- nvinfo : EIATTR_SPARSE_MMA_MASK
	.align		4
.L_57:
        /*0028*/ 	.byte	0x03, 0x50
        /*002a*/ 	.short	0x0000


	//----- nvinfo : EIATTR_MAXREG_COUNT
	.align		4
        /*002c*/ 	.byte	0x03, 0x1b
        /*002e*/ 	.short	0x00ff


	//----- nvinfo : EIATTR_MERCURY_ISA_VERSION
	.align		4
        /*0030*/ 	.byte	0x03, 0x5f
        /*0032*/ 	.short	0x0101


	//----- nvinfo : EIATTR_VRC_CTA_INIT_COUNT
	.align		4
        /*0034*/ 	.byte	0x02, 0x4a
	.zero		1
	.zero		1


	//----- nvinfo : EIATTR_EXIT_INSTR_OFFSETS
	.align		4
        /*0038*/ 	.byte	0x04, 0x1c
        /*003a*/ 	.short	(.L_59 - .L_58)


	//   ....[0]....
.L_58:
        /*003c*/ 	.word	0x00000070


	//   ....[1]....
        /*0040*/ 	.word	0x00000240


	//----- nvinfo : EIATTR_CRS_STACK_SIZE
	.align		4
.L_59:
        /*0044*/ 	.byte	0x04, 0x1e
        /*0046*/ 	.short	(.L_61 - .L_60)
.L_60:
        /*0048*/ 	.word	0x00000000


	//----- nvinfo : EIATTR_CBANK_PARAM_SIZE
	.align		4
.L_61:
        /*004c*/ 	.byte	0x03, 0x19
        /*004e*/ 	.short	0x000c


	//----- nvinfo : EIATTR_PARAM_CBANK
	.align		4
        /*0050*/ 	.byte	0x04, 0x0a
        /*0052*/ 	.short	(.L_63 - .L_62)
	.align		4
.L_62:
        /*0054*/ 	.word	index@(.nv.constant0._Z12sigmoid_cudaPfi)
        /*0058*/ 	.short	0x0380
        /*005a*/ 	.short	0x000c


	//----- nvinfo : EIATTR_SW_WAR
	.align		4
.L_63:
        /*005c*/ 	.byte	0x04, 0x36
        /*005e*/ 	.short	(.L_65 - .L_64)
.L_64:
        /*0060*/ 	.word	0x00000008
.L_65:


//--------------------- .nv.info._Z10fconv_cudaPKfS0_Pfiii --------------------------
	.section	.nv.info._Z10fconv_cudaPKfS0_Pfiii,"",@"SHT_CUDA_INFO"
	.sectionflags	@""
	.align	4


	//----- nvinfo : EIATTR_CUDA_API_VERSION
	.align		4
        /*0000*/ 	.byte	0x04, 0x37
        /*0002*/ 	.short	(.L_67 - .L_66)
.L_66:
        /*0004*/ 	.word	0x00000082


	//----- nvinfo : EIATTR_KPARAM_INFO
	.align		4
.L_67:
        /*0008*/ 	.byte	0x04, 0x17
        /*000a*/ 	.short	(.L_69 - .L_68)
.L_68:
        /*000c*/ 	.word	0x00000000
        /*0010*/ 	.short	0x0005
        /*0012*/ 	.short	0x0020
        /*0014*/ 	.byte	0x00, 0xf0, 0x11, 0x00


	//----- nvinfo : EIATTR_KPARAM_INFO
	.align		4
.L_69:
        /*0018*/ 	.byte	0x04, 0x17
        /*001a*/ 	.short	(.L_71 - .L_70)
.L_70:
        /*001c*/ 	.word	0x00000000
        /*0020*/ 	.short	0x0004
        /*0022*/ 	.short	0x001c
        /*0024*/ 	.byte	0x00, 0xf0, 0x11, 0x00


	//----- nvinfo : EIATTR_KPARAM_INFO
	.align		4
.L_71:
        /*0028*/ 	.byte	0x04, 0x17
        /*002a*/ 	.short	(.L_73 - .L_72)
.L_72:
        /*002c*/ 	.word	0x00000000
        /*0030*/ 	.short	0x0003
        /*0032*/ 	.short	0x0018
        /*0034*/ 	.byte	0x00, 0xf0, 0x11, 0x00


	//----- nvinfo : EIATTR_KPARAM_INFO
	.align		4
.L_73:
        /*0038*/ 	.byte	0x04, 0x17
        /*003a*/ 	.short	(.L_75 - .L_74)
.L_74:
        /*003c*/ 	.word	0x00000000
        /*0040*/ 	.short	0x0002
        /*0042*/ 	.short	0x0010
        /*0044*/ 	.byte	0x00, 0xf5, 0x21, 0x00


	//----- nvinfo : EIATTR_KPARAM_INFO
	.align		4
.L_75:
        /*0048*/ 	.byte	0x04, 0x17
        /*004a*/ 	.short	(.L_77 - .L_76)
.L_76:
        /*004c*/ 	.word	0x00000000
        /*0050*/ 	.short	0x0001
        /*0052*/ 	.short	0x0008
        /*0054*/ 	.byte	0x00, 0xf5, 0x21, 0x00


	//----- nvinfo : EIATTR_KPARAM_INFO
	.align		4
.L_77:
        /*0058*/ 	.byte	0x04, 0x17
        /*005a*/ 	.short	(.L_79 - .L_78)
.L_78:
        /*005c*/ 	.word	0x00000000
        /*0060*/ 	.short	0x0000
        /*0062*/ 	.short	0x0000
        /*0064*/ 	.byte	0x00, 0xf5, 0x21, 0x00


	//----- nvinfo : EIATTR_SPARSE_MMA_MASK
	.align		4
.L_79:
        /*0068*/ 	.byte	0x03, 0x50
        /*006a*/ 	.short	0x0000


	//----- nvinfo : EIATTR_MAXREG_COUNT
	.align		4
        /*006c*/ 	.byte	0x03, 0x1b
        /*006e*/ 	.short	0x00ff


	//----- nvinfo : EIATTR_MERCURY_ISA_VERSION
	.align		4
        /*0070*/ 	.byte	0x03, 0x5f
        /*0072*/ 	.short	0x0101


	//----- nvinfo : EIATTR_VRC_CTA_INIT_COUNT
	.align		4
        /*0074*/ 	.byte	0x02, 0x4a
	.zero		1
	.zero		1


	//----- nvinfo : EIATTR_EXIT_INSTR_OFFSETS
	.align		4
        /*0078*/ 	.byte	0x04, 0x1c
        /*007a*/ 	.short	(.L_81 - .L_80)


	//   ....[0]....
.L_80:
        /*007c*/ 	.word	0x000000a0


	//   ....[1]....
        /*0080*/ 	.word	0x00000b70


	//----- nvinfo : EIATTR_CBANK_PARAM_SIZE
	.align		4
.L_81:
        /*0084*/ 	.byte	0x03, 0x19
        /*0086*/ 	.short	0x0024


	//----- nvinfo : EIATTR_PARAM_CBANK
	.align		4
        /*0088*/ 	.byte	0x04, 0x0a
        /*008a*/ 	.short	(.L_83 - .L_82)
	.align		4
.L_82:
        /*008c*/ 	.word	index@(.nv.constant0._Z10fconv_cudaPKfS0_Pfiii)
        /*0090*/ 	.short	0x0380
        /*0092*/ 	.short	0x0024


	//----- nvinfo : EIATTR_SW_WAR
	.align		4
.L_83:
        /*0094*/ 	.byte	0x04, 0x36
        /*0096*/ 	.short	(.L_85 - .L_84)
.L_84:
        /*0098*/ 	.word	0x00000008
.L_85:


//--------------------- .nv.info._Z11fconv_cudaRPKfS0_Pfiii --------------------------
	.section	.nv.info._Z11fconv_cudaRPKfS0_Pfiii,"",@"SHT_CUDA_INFO"
	.sectionflags	@""
	.align	4


	//----- nvinfo : EIATTR_CUDA_API_VERSION
	.align		4
        /*0000*/ 	.byte	0x04, 0x37
        /*0002*/ 	.short	(.L_87 - .L_86)
.L_86:
        /*0004*/ 	.word	0x00000082


	//----- nvinfo : EIATTR_KPARAM_INFO
	.align		4
.L_87:
        /*0008*/ 	.byte	0x04, 0x17
        /*000a*/ 	.short	(.L_89 - .L_88)
.L_88:
        /*000c*/ 	.word	0x00000000
        /*0010*/ 	.short	0x0005
        /*0012*/ 	.short	0x0020
        /*0014*/ 	.byte	0x00, 0xf0, 0x11, 0x00


	//----- nvinfo : EIATTR_KPARAM_INFO
	.align		4
.L_89:
        /*0018*/ 	.byte	0x04, 0x17
        /*001a*/ 	.short	(.L_91 - .L_90)
.L_90:
        /*001c*/ 	.word	0x00000000
        /*0020*/ 	.short	0x0004
        /*0022*/ 	.short	0x001c
        /*0024*/ 	.byte	0x00, 0xf0, 0x11, 0x00


	//----- nvinfo : EIATTR_KPARAM_INFO
	.align		4
.L_91:
        /*0028*/ 	.byte	0x04, 0x17
        /*002a*/ 	.short	(.L_93 - .L_92)
.L_92:
        /*002c*/ 	.word	0x00000000
        /*0030*/ 	.short	0x0003
        /*0032*/ 	.short	0x0018
        /*0034*/ 	.byte	0x00, 0xf0, 0x11, 0x00


	//----- nvinfo : EIATTR_KPARAM_INFO
	.align		4
.L_93:
        /*0038*/ 	.byte	0x04, 0x17
        /*003a*/ 	.short	(.L_95 - .L_94)
.L_94:
        /*003c*/ 	.word	0x00000000
        /*0040*/ 	.short	0x0002
        /*0042*/ 	.short	0x0010
        /*0044*/ 	.byte	0x00, 0xf5, 0x21, 0x00


	//----- nvinfo : EIATTR_KPARAM_INFO
	.align		4
.L_95:
        /*0048*/ 	.byte	0x04, 0x17
        /*004a*/ 	.short	(.L_97 - .L_96)
.L_96:
        /*004c*/ 	.word	0x00000000
        /*0050*/ 	.short	0x0001
        /*0052*/ 	.short	0x0008
        /*0054*/ 	.byte	0x00, 0xf5, 0x21, 0x00


	//----- nvinfo : EIATTR_KPARAM_INFO
	.align		4
.L_97:
        /*0058*/ 	.byte	0x04, 0x17
        /*005a*/ 	.short	(.L_99 - .L_98)
.L_98:
        /*005c*/ 	.word	0x00000000
        /*0060*/ 	.short	0x0000
        /*0062*/ 	.short	0x0000
        /*0064*/ 	.byte	0x00, 0xf5, 0x21, 0x00


	//----- nvinfo : EIATTR_SPARSE_MMA_MASK
	.align		4
.L_99:
        /*0068*/ 	.byte	0x03, 0x50
        /*006a*/ 	.short	0x0000


	//----- nvinfo : EIATTR_MAXREG_COUNT
	.align		4
        /*006c*/ 	.byte	0x03, 0x1b
        /*006e*/ 	.short	0x00ff


	//----- nvinfo : EIATTR_MERCURY_ISA_VERSION
	.align		4
        /*0070*/ 	.byte	0x03, 0x5f
        /*0072*/ 	.short	0x0101


	//----- nvinfo : EIATTR_VRC_CTA_INIT_COUNT
	.align		4
        /*0074*/ 	.byte	0x02, 0x4a
	.zero		1
	.zero		1


	//----- nvinfo : EIATTR_EXIT_INSTR_OFFSETS
	.align		4
        /*0078*/ 	.byte	0x04, 0x1c
        /*007a*/ 	.short	(.L_101 - .L_100)


	//   ....[0]....
.L_100:
        /*007c*/ 	.word	0x000000a0


	//   ....[1]....
        /*0080*/ 	.word	0x00000b80


	//----- nvinfo : EIATTR_CBANK_PARAM_SIZE
	.align		4
.L_101:
        /*0084*/ 	.byte	0x03, 0x19
        /*0086*/ 	.short	0x0024


	//----- nvinfo : EIATTR_PARAM_CBANK
	.align		4
        /*0088*/ 	.byte	0x04, 0x0a
        /*008a*/ 	.short	(.L_103 - .L_102)
	.align		4
.L_102:
        /*008c*/ 	.word	index@(.nv.constant0._Z11fconv_cudaRPKfS0_Pfiii)
        /*0090*/ 	.short	0x0380
        /*0092*/ 	.short	0x0024


	//----- nvinfo : EIATTR_SW_WAR
	.align		4
.L_103:
        /*0094*/ 	.byte	0x04, 0x36
        /*0096*/ 	.short	(.L_105 - .L_104)
.L_104:
        /*0098*/ 	.word	0x00000008
.L_105:


//--------------------- .nv.info._Z12avgpool_cudaPKfPfiiii --------------------------
	.section	.nv.info._Z12avgpool_cudaPKfPfiiii,"",@"SHT_CUDA_INFO"
	.sectionflags	@""
	.align	4


	//----- nvinfo : EIATTR_CUDA_API_VERSION
	.align		4
        /*0000*/ 	.byte	0x04, 0x37
        /*0002*/ 	.short	(.L_107 - .L_106)
.L_106:
        /*0004*/ 	.word	0x00000082


	//----- nvinfo : EIATTR_KPARAM_INFO
	.align		4
.L_107:
        /*0008*/ 	.byte	0x04, 0x17
        /*000a*/ 	.short	(.L_109 - .L_108)
.L_108:
        /*000c*/ 	.word	0x00000000
        /*0010*/ 	.short	0x0005
        /*0012*/ 	.short	0x001c
        /*0014*/ 	.byte	0x00, 0xf0, 0x11, 0x00


	//----- nvinfo : EIATTR_KPARAM_INFO
	.align		4
.L_109:
        /*0018*/ 	.byte	0x04, 0x17
        /*001a*/ 	.short	(.L_111 - .L_110)
.L_110:
        /*001c*/ 	.word	0x00000000
        /*0020*/ 	.short	0x0004
        /*0022*/ 	.short	0x0018
        /*0024*/ 	.byte	0x00, 0xf0, 0x11, 0x00


	//----- nvinfo : EIATTR_KPARAM_INFO
	.align		4
.L_111:
        /*0028*/ 	.byte	0x04, 0x17
        /*002a*/ 	.short	(.L_113 - .L_112)
.L_112:
        /*002c*/ 	.word	0x00000000
        /*0030*/ 	.short	0x0003
        /*0032*/ 	.short	0x0014
        /*0034*/ 	.byte	0x00, 0xf0, 0x11, 0x00


	//----- nvinfo : EIATTR_KPARAM_INFO
	.align		4
.L_113:
        /*0038*/ 	.byte	0x04, 0x17
        /*003a*/ 	.short	(.L_115 - .L_114)
.L_114:
        /*003c*/ 	.word	0x00000000
        /*0040*/ 	.short	0x0002
        /*0042*/ 	.short	0x0010
        /*0044*/ 	.byte	0x00, 0xf0, 0x11, 0x00


	//----- nvinfo : EIATTR_KPARAM_INFO
	.align		4
.L_115:
        /*0048*/ 	.byte	0x04, 0x17
        /*004a*/ 	.short	(.L_117 - .L_116)
.L_116:
        /*004c*/ 	.word	0x00000000
        /*0050*/ 	.short	0x0001
        /*0052*/ 	.short	0x0008
        /*0054*/ 	.byte	0x00, 0xf5, 0x21, 0x00


	//----- nvinfo : EIATTR_KPARAM_INFO
	.align		4
.L_117:
        /*0058*/ 	.byte	0x04, 0x17
        /*005a*/ 	.short	(.L_119 - .L_118)
.L_118:
        /*005c*/ 	.word	0x00000000
        /*0060*/ 	.short	0x0000
        /*0062*/ 	.short	0x0000
        /*0064*/ 	.byte	0x00, 0xf5, 0x21, 0x00


	//----- nvinfo : EIATTR_SPARSE_MMA_MASK
	.align		4
.L_119:
        /*0068*/ 	.byte	0x03, 0x50
        /*006a*/ 	.short	0x0000


	//----- nvinfo : EIATTR_MAXREG_COUNT
	.align		4
        /*006c*/ 	.byte	0x03, 0x1b
        /*006e*/ 	.short	0x00ff


	//----- nvinfo : EIATTR_MERCURY_ISA_VERSION
	.align		4
        /*0070*/ 	.byte	0x03, 0x5f
        /*0072*/ 	.short	0x0101


	//----- nvinfo : EIATTR_VRC_CTA_INIT_COUNT
	.align		4
        /*0074*/ 	.byte	0x02, 0x4a
	.zero		1
	.zero		1


	//----- nvinfo : EIATTR_EXIT_INSTR_OFFSETS
	.align		4
        /*0078*/ 	.byte	0x04, 0x1c
        /*007a*/ 	.short	(.L_121 - .L_120)


	//   ....[0]....
.L_120:
        /*007c*/ 	.word	0x000002c0


	//   ....[1]....
        /*0080*/ 	.word	0x00001300


	//   ....[2]....
        /*0084*/ 	.word	0x00001340


	//----- nvinfo : EIATTR_CRS_STACK_SIZE
	.align		4
.L_121:
        /*0088*/ 	.byte	0x04, 0x1e
        /*008a*/ 	.short	(.L_123 - .L_122)
.L_122:
        /*008c*/ 	.word	0x00000000


	//----- nvinfo : EIATTR_CBANK_PARAM_SIZE
	.align		4
.L_123:
        /*0090*/ 	.byte	0x03, 0x19
        /*0092*/ 	.short	0x0020


	//----- nvinfo : EIATTR_PARAM_CBANK
	.align		4
        /*0094*/ 	.byte	0x04, 0x0a
        /*0096*/ 	.short	(.L_125 - .L_124)
	.align		4
.L_124:
        /*0098*/ 	.word	index@(.nv.constant0._Z12avgpool_cudaPKfPfiiii)
        /*009c*/ 	.short	0x0380
        /*009e*/ 	.short	0x0020


	//----- nvinfo : EIATTR_SW_WAR
	.align		4
.L_125:
        /*00a0*/ 	.byte	0x04, 0x36
        /*00a2*/ 	.short	(.L_127 - .L_126)
.L_126:
        /*00a4*/ 	.word	0x00000008
.L_127:


//--------------------- .nv.info._Z12maxpool_cudaPKfPfiiii --------------------------
	.section	.nv.info._Z12maxpool_cudaPKfPfiiii,"",@"SHT_CUDA_INFO"
	.sectionflags	@""
	.align	4


	//----- nvinfo : EIATTR_CUDA_API_VERSION
	.align		4
        /*0000*/ 	.byte	0x04, 0x37
        /*0002*/ 	.short	(.L_129 - .L_128)
.L_128:
        /*0004*/ 	.word	0x00000082


	//----- nvinfo : EIATTR_KPARAM_INFO
	.align		4
.L_129:
        /*0008*/ 	.byte	0x04, 0x17
        /*000a*/ 	.short	(.L_131 - .L_130)
.L_130:
        /*000c*/ 	.word	0x00000000
        /*0010*/ 	.short	0x0005
        /*0012*/ 	.short	0x001c
        /*0014*/ 	.byte	0x00, 0xf0, 0x11, 0x00


	//----- nvinfo : EIATTR_KPARAM_INFO
	.align		4
.L_131:
        /*0018*/ 	.byte	0x04, 0x17
        /*001a*/ 	.short	(.L_133 - .L_132)
.L_132:
        /*001c*/ 	.word	0x00000000
        /*0020*/ 	.short	0x0004
        /*0022*/ 	.short	0x0018
        /*0024*/ 	.byte	0x00, 0xf0, 0x11, 0x00


	//----- nvinfo : EIATTR_KPARAM_INFO
	.align		4
.L_133:
        /*0028*/ 	.byte	0x04, 0x17
        /*002a*/ 	.short	(.L_135 - .L_134)
.L_134:
        /*002c*/ 	.word	0x00000000
        /*0030*/ 	.short	0x0003
        /*0032*/ 	.short	0x0014
        /*0034*/ 	.byte	0x00, 0xf0, 0x11, 0x00


	//----- nvinfo : EIATTR_KPARAM_INFO
	.align		4
.L_135:
        /*0038*/ 	.byte	0x04, 0x17
        /*003a*/ 	.short	(.L_137 - .L_136)
.L_136:
        /*003c*/ 	.word	0x00000000
        /*0040*/ 	.short	0x0002
        /*0042*/ 	.short	0x0010
        /*0044*/ 	.byte	0x00, 0xf0, 0x11, 0x00


	//----- nvinfo : EIATTR_KPARAM_INFO
	.align		4
.L_137:
        /*0048*/ 	.byte	0x04, 0x17
        /*004a*/ 	.short	(.L_139 - .L_138)
.L_138:
        /*004c*/ 	.word	0x00000000
        /*0050*/ 	.short	0x0001
        /*0052*/ 	.short	0x0008
        /*0054*/ 	.byte	0x00, 0xf5, 0x21, 0x00


	//----- nvinfo : EIATTR_KPARAM_INFO
	.align		4
.L_139:
        /*0058*/ 	.byte	0x04, 0x17
        /*005a*/ 	.short	(.L_141 - .L_140)
.L_140:
        /*005c*/ 	.word	0x00000000
        /*0060*/ 	.short	0x0000
        /*0062*/ 	.short	0x0000
        /*0064*/ 	.byte	0x00, 0xf5, 0x21, 0x00


	//----- nvinfo : EIATTR_SPARSE_MMA_MASK
	.align		4
.L_141:
        /*0068*/ 	.byte	0x03, 0x50
        /*006a*/ 	.short	0x0000


	//----- nvinfo : EIATTR_MAXREG_COUNT
	.align		4
        /*006c*/ 	.byte	0x03, 0x1b
        /*006e*/ 	.short	0x00ff


	//----- nvinfo : EIATTR_MERCURY_ISA_VERSION
	.align		4
        /*0070*/ 	.byte	0x03, 0x5f
        /*0072*/ 	.short	0x0101


	//----- nvinfo : EIATTR_VRC_CTA_INIT_COUNT
	.align		4
        /*0074*/ 	.byte	0x02, 0x4a
	.zero		1
	.zero		1


	//----- nvinfo : EIATTR_EXIT_INSTR_OFFSETS
	.align		4
        /*0078*/ 	.byte	0x04, 0x1c
        /*007a*/ 	.short	(.L_143 - .L_142)


	//   ....[0]....
.L_142:
        /*007c*/ 	.word	0x000002b0


	//   ....[1]....
        /*0080*/ 	.word	0x000010d0


	//----- nvinfo : EIATTR_CRS_STACK_SIZE
	.align		4
.L_143:
        /*0084*/ 	.byte	0x04, 0x1e
        /*0086*/ 	.short	(.L_145 - .L_144)
.L_144:
        /*0088*/ 	.word	0x00000000


	//----- nvinfo : EIATTR_CBANK_PARAM_SIZE
	.align		4
.L_145:
        /*008c*/ 	.byte	0x03, 0x19
        /*008e*/ 	.short	0x0020


	//----- nvinfo : EIATTR_PARAM_CBANK
	.align		4
        /*0090*/ 	.byte	0x04, 0x0a
        /*0092*/ 	.short	(.L_147 - .L_146)
	.align		4
.L_146:
        /*0094*/ 	.word	index@(.nv.constant0._Z12maxpool_cudaPKfPfiiii)
        /*0098*/ 	.short	0x0380
        /*009a*/ 	.short	0x0020


	//----- nvinfo : EIATTR_SW_WAR
	.align		4
.L_147:
        /*009c*/ 	.byte	0x04, 0x36
        /*009e*/ 	.short	(.L_149 - .L_148)
.L_148:
        /*00a0*/ 	.word	0x00000008
.L_149:


//--------------------- .nv.info._Z4tanhPfi       --------------------------
	.section	.nv.info._Z4tanhPfi,"",@"SHT_CUDA_INFO"
	.sectionflags	@""
	.align	4


	//----- nvinfo : EIATTR_CUDA_API_VERSION
	.align		4
        /*0000*/ 	.byte	0x04, 0x37
        /*0002*/ 	.short	(.L_151 - .L_150)
.L_150:
        /*0004*/ 	.word	0x00000082


	//----- nvinfo : EIATTR_KPARAM_INFO
	.align		4
.L_151:
        /*0008*/ 	.byte	0x04, 0x17
        /*000a*/ 	.short	(.L_153 - .L_152)
.L_152:
        /*000c*/ 	.word	0x00000000
        /*0010*/ 	.short	0x0001
        /*0012*/ 	.short	0x0008
        /*0014*/ 	.byte	0x00, 0xf0, 0x11, 0x00


	//----- nvinfo : EIATTR_KPARAM_INFO
	.align		4
.L_153:
        /*0018*/ 	.byte	0x04, 0x17
        /*001a*/ 	.short	(.L_155 - .L_154)
.L_154:
        /*001c*/ 	.word	0x00000000
        /*0020*/ 	.short	0x0000
        /*0022*/ 	.short	0x0000
        /*0024*/ 	.byte	0x00, 0xf5, 0x21, 0x00


	//----- nvinfo : EIATTR_SPARSE_MMA_MASK
	.align		4
.L_155:
        /*0028*/ 	.byte	0x03, 0x50
        /*002a*/ 	.short	0x0000


	//----- nvinfo : EIATTR_MAXREG_COUNT
	.align		4
        /*002c*/ 	.byte	0x03, 0x1b
        /*002e*/ 	.short	0x00ff


	//----- nvinfo : EIATTR_MERCURY_ISA_VERSION
	.align		4
        /*0030*/ 	.byte	0x03, 0x5f
        /*0032*/ 	.short	0x0101


	//----- nvinfo : EIATTR_VRC_CTA_INIT_COUNT
	.align		4
        /*0034*/ 	.byte	0x02, 0x4a
	.zero		1
	.zero		1


	//----- nvinfo : EIATTR_EXIT_INSTR_OFFSETS
	.align		4
        /*0038*/ 	.byte	0x04, 0x1c
        /*003a*/ 	.short	(.L_157 - .L_156)


	//   ....[0]....
.L_156:
        /*003c*/ 	.word	0x00000070


	//   ....[1]....
        /*0040*/ 	.word	0x000001e0


	//----- nvinfo : EIATTR_CBANK_PARAM_SIZE
	.align		4
.L_157:
        /*0044*/ 	.byte	0x03, 0x19
        /*0046*/ 	.short	0x000c


	//----- nvinfo : EIATTR_PARAM_CBANK
	.align		4
        /*0048*/ 	.byte	0x04, 0x0a
        /*004a*/ 	.short	(.L_159 - .L_158)
	.align		4
.L_158:
        /*004c*/ 	.word	index@(.nv.constant0._Z4tanhPfi)
        /*0050*/ 	.short	0x0380
        /*0052*/ 	.short	0x000c


	//----- nvinfo : EIATTR_SW_WAR
	.align		4
.L_159:
        /*0054*/ 	.byte	0x04, 0x36
        /*0056*/ 	.short	(.L_161 - .L_160)
.L_160:
        /*0058*/ 	.word	0x00000008
.L_161:


//--------------------- .nv.info._Z4reluPfi       --------------------------
	.section	.nv.info._Z4reluPfi,"",@"SHT_CUDA_INFO"
	.sectionflags	@""
	.align	4


	//----- nvinfo : EIATTR_CUDA_API_VERSION
	.align		4
        /*0000*/ 	.byte	0x04, 0x37
        /*0002*/ 	.short	(.L_163 - .L_162)
.L_162:
        /*0004*/ 	.word	0x00000082


	//----- nvinfo : EIATTR_KPARAM_INFO
	.align		4
.L_163:
        /*0008*/ 	.byte	0x04, 0x17
        /*000a*/ 	.short	(.L_165 - .L_164)
.L_164:
        /*000c*/ 	.word	0x00000000
        /*0010*/ 	.short	0x0001
        /*0012*/ 	.short	0x0008
        /*0014*/ 	.byte	0x00, 0xf0, 0x11, 0x00


	//----- nvinfo : EIATTR_KPARAM_INFO
	.align		4
.L_165:
        /*0018*/ 	.byte	0x04, 0x17
        /*001a*/ 	.short	(.L_167 - .L_166)
.L_166:
        /*001c*/ 	.word	0x00000000
        /*0020*/ 	.short	0x0000
        /*0022*/ 	.short	0x0000
        /*0024*/ 	.byte	0x00, 0xf5, 0x21, 0x00


	//----- nvinfo : EIATTR_SPARSE_MMA_MASK
	.align		4
.L_167:
        /*0028*/ 	.byte	0x03, 0x50
        /*002a*/ 	.short	0x0000


	//----- nvinfo : EIATTR_MAXREG_COUNT
	.align		4
        /*002c*/ 	.byte	0x03, 0x1b
        /*002e*/ 	.short	0x00ff


	//----- nvinfo : EIATTR_MERCURY_ISA_VERSION
	.align		4
        /*0030*/ 	.byte	0x03, 0x5f
        /*0032*/ 	.short	0x0101


	//----- nvinfo : EIATTR_VRC_CTA_INIT_COUNT
	.align		4
        /*0034*/ 	.byte	0x02, 0x4a
	.zero		1
	.zero		1


	//----- nvinfo : EIATTR_EXIT_INSTR_OFFSETS
	.align		4
        /*0038*/ 	.byte	0x04, 0x1c
        /*003a*/ 	.short	(.L_169 - .L_168)


	//   ....[0]....
.L_168:
        /*003c*/ 	.word	0x00000070


	//   ....[1]....
        /*0040*/ 	.word	0x000000e0


	//----- nvinfo : EIATTR_CBANK_PARAM_SIZE
	.align		4
.L_169:
        /*0044*/ 	.byte	0x03, 0x19
        /*0046*/ 	.short	0x000c


	//----- nvinfo : EIATTR_PARAM_CBANK
	.align		4
        /*0048*/ 	.byte	0x04, 0x0a
        /*004a*/ 	.short	(.L_171 - .L_170)
	.align		4
.L_170:
        /*004c*/ 	.word	index@(.nv.constant0._Z4reluPfi)
        /*0050*/ 	.short	0x0380
        /*0052*/ 	.short	0x000c


	//----- nvinfo : EIATTR_SW_WAR
	.align		4
.L_171:
        /*0054*/ 	.byte	0x04, 0x36
        /*0056*/ 	.short	(.L_173 - .L_172)
.L_172:
        /*0058*/ 	.word	0x00000008
.L_173:


//--------------------- .nv.info._Z9conv_cudaPKfS0_Pfiiiii --------------------------
	.section	.nv.info._Z9conv_cudaPKfS0_Pfiiiii,"",@"SHT_CUDA_INFO"
	.sectionflags	@""
	.align	4


	//----- nvinfo : EIATTR_CUDA_API_VERSION
	.align		4
        /*0000*/ 	.byte	0x04, 0x37
        /*0002*/ 	.short	(.L_175 - .L_174)
.L_174:
        /*0004*/ 	.word	0x00000082


	//----- nvinfo : EIATTR_KPARAM_INFO
	.align		4
.L_175:
        /*0008*/ 	.byte	0x04, 0x17
        /*000a*/ 	.short	(.L_177 - .L_176)
.L_176:
        /*000c*/ 	.word	0x00000000
        /*0010*/ 	.short	0x0007
        /*0012*/ 	.short	0x0028
        /*0014*/ 	.byte	0x00, 0xf0, 0x11, 0x00


	//----- nvinfo : EIATTR_KPARAM_INFO
	.align		4
.L_177:
        /*0018*/ 	.byte	0x04, 0x17
        /*001a*/ 	.short	(.L_179 - .L_178)
.L_178:
        /*001c*/ 	.word	0x00000000
        /*0020*/ 	.short	0x0006
        /*0022*/ 	.short	0x0024
        /*0024*/ 	.byte	0x00, 0xf0, 0x11, 0x00


	//----- nvinfo : EIATTR_KPARAM_INFO
	.align		4
.L_179:
        /*0028*/ 	.byte	0x04, 0x17
        /*002a*/ 	.short	(.L_181 - .L_180)
.L_180:
        /*002c*/ 	.word	0x00000000
        /*0030*/ 	.short	0x0005
        /*0032*/ 	.short	0x0020
        /*0034*/ 	.byte	0x00, 0xf0, 0x11, 0x00


	//----- nvinfo : EIATTR_KPARAM_INFO
	.align		4
.L_181:
        /*0038*/ 	.byte	0x04, 0x17
        /*003a*/ 	.short	(.L_183 - .L_182)
.L_182:
        /*003c*/ 	.word	0x00000000
        /*0040*/ 	.short	0x0004
        /*0042*/ 	.short	0x001c
        /*0044*/ 	.byte	0x00, 0xf0, 0x11, 0x00


	//----- nvinfo : EIATTR_KPARAM_INFO
	.align		4
.L_183:
        /*0048*/ 	.byte	0x04, 0x17
        /*004a*/ 	.short	(.L_185 - .L_184)
.L_184:
        /*004c*/ 	.word	0x00000000
        /*0050*/ 	.short	0x0003
        /*0052*/ 	.short	0x0018
        /*0054*/ 	.byte	0x00, 0xf0, 0x11, 0x00


	//----- nvinfo : EIATTR_KPARAM_INFO
	.align		4
.L_185:
        /*0058*/ 	.byte	0x04, 0x17
        /*005a*/ 	.short	(.L_187 - .L_186)
.L_186:
        /*005c*/ 	.word	0x00000000
        /*0060*/ 	.short	0x0002
        /*0062*/ 	.short	0x0010
        /*0064*/ 	.byte	0x00, 0xf5, 0x21, 0x00


	//----- nvinfo : EIATTR_KPARAM_INFO
	.align		4
.L_187:
        /*0068*/ 	.byte	0x04, 0x17
        /*006a*/ 	.short	(.L_189 - .L_188)
.L_188:
        /*006c*/ 	.word	0x00000000
        /*0070*/ 	.short	0x0001
        /*0072*/ 	.short	0x0008
        /*0074*/ 	.byte	0x00, 0xf5, 0x21, 0x00


	//----- nvinfo : EIATTR_KPARAM_INFO
	.align		4
.L_189:
        /*0078*/ 	.byte	0x04, 0x17
        /*007a*/ 	.short	(.L_191 - .L_190)
.L_190:
        /*007c*/ 	.word	0x00000000
        /*0080*/ 	.short	0x0000
        /*0082*/ 	.short	0x0000
        /*0084*/ 	.byte	0x00, 0xf5, 0x21, 0x00


	//----- nvinfo : EIATTR_SPARSE_MMA_MASK
	.align		4
.L_191:
        /*0088*/ 	.byte	0x03, 0x50
        /*008a*/ 	.short	0x0000


	//----- nvinfo : EIATTR_MAXREG_COUNT
	.align		4
        /*008c*/ 	.byte	0x03, 0x1b
        /*008e*/ 	.short	0x00ff


	//----- nvinfo : EIATTR_MERCURY_ISA_VERSION
	.align		4
        /*0090*/ 	.byte	0x03, 0x5f
        /*0092*/ 	.short	0x0101


	//----- nvinfo : EIATTR_VRC_CTA_INIT_COUNT
	.align		4
        /*0094*/ 	.byte	0x02, 0x4a
	.zero		1
	.zero		1


	//----- nvinfo : EIATTR_EXIT_INSTR_OFFSETS
	.align		4
        /*0098*/ 	.byte	0x04, 0x1c
        /*009a*/ 	.short	(.L_193 - .L_192)


	//   ....[0]....
.L_192:
        /*009c*/ 	.word	0x00000170


	//   ....[1]....
        /*00a0*/ 	.word	0x00000e20


	//----- nvinfo : EIATTR_CRS_STACK_SIZE
	.align		4
.L_193:
        /*00a4*/ 	.byte	0x04, 0x1e
        /*00a6*/ 	.short	(.L_195 - .L_194)
.L_194:
        /*00a8*/ 	.word	0x00000000


	//----- nvinfo : EIATTR_CBANK_PARAM_SIZE
	.align		4
.L_195:
        /*00ac*/ 	.byte	0x03, 0x19
        /*00ae*/ 	.short	0x002c


	//----- nvinfo : EIATTR_PARAM_CBANK
	.align		4
        /*00b0*/ 	.byte	0x04, 0x0a
        /*00b2*/ 	.short	(.L_197 - .L_196)
	.align		4
.L_196:
        /*00b4*/ 	.word	index@(.nv.constant0._Z9conv_cudaPKfS0_Pfiiiii)
        /*00b8*/ 	.short	0x0380
        /*00ba*/ 	.short	0x002c


	//----- nvinfo : EIATTR_SW_WAR
	.align		4
.L_197:
        /*00bc*/ 	.byte	0x04, 0x36
        /*00be*/ 	.short	(.L_199 - .L_198)
.L_198:
        /*00c0*/ 	.word	0x00000008
.L_199:


//--------------------- .nv.callgraph             --------------------------
	.section	.nv.callgraph,"",@"SHT_CUDA_CALLGRAPH"
	.align	4
	.sectionentsize	8
	.align		4
        /*0000*/ 	.word	0x00000000
	.align		4
        /*0004*/ 	.word	0xffffffff
	.align		4
        /*0008*/ 	.word	0x00000000
	.align		4
        /*000c*/ 	.word	0xfffffffe
	.align		4
        /*0010*/ 	.word	0x00000000
	.align		4
        /*0014*/ 	.word	0xfffffffd
	.align		4
        /*0018*/ 	.word	0x00000000
	.align		4
        /*001c*/ 	.word	0xfffffffc


//--------------------- .text._Z12sigmoid_cudaPfi --------------------------
	.section	.text._Z12sigmoid_cudaPfi,"ax",@progbits
	.align	128
        .global         _Z12sigmoid_cudaPfi
        .type           _Z12sigmoid_cudaPfi,@function
        .size           _Z12sigmoid_cudaPfi,(.L_x_66 - _Z12sigmoid_cudaPfi)
        .other          _Z12sigmoid_cudaPfi,@"STO_CUDA_ENTRY STV_DEFAULT"
_Z12sigmoid_cudaPfi:
.text._Z12sigmoid_cudaPfi:
[----:B------:R-:W-:Y:S01]  /*0000*/  LDC R1, c[0x0][0x37c] ;  /* 0x0000df00ff017b82 */ /* 0x000fe20000000800 */
[----:B------:R-:W0:Y:S07]  /*0010*/  S2R R0, SR_TID.X ;  /* 0x0000000000007919 */ /* 0x000e2e0000002100 */
[----:B------:R-:W0:Y:S01]  /*0020*/  S2UR UR4, SR_CTAID.X ;  /* 0x00000000000479c3 */ /* 0x000e220000002500 */
[----:B------:R-:W1:Y:S07]  /*0030*/  LDCU UR5, c[0x0][0x388] ;  /* 0x00007100ff0577ac */ /* 0x000e6e0008000800 */
[----:B------:R-:W0:Y:S02]  /*0040*/  LDC R3, c[0x0][0x360] ;  /* 0x0000d800ff037b82 */ /* 0x000e240000000800 */
[----:B0-----:R-:W-:-:S05]  /*0050*/  IMAD R3, R3, UR4, R0 ;  /* 0x0000000403037c24 */ /* 0x001fca000f8e0200 */
[----:B-1----:R-:W-:-:S13]  /*0060*/  ISETP.GE.AND P0, PT, R3, UR5, PT ;  /* 0x0000000503007c0c */ /* 0x002fda000bf06270 */
[----:B------:R-:W-:Y:S05]  /*0070*/  @P0 EXIT ;  /* 0x000000000000094d */ /* 0x000fea0003800000 */
[----:B------:R-:W0:Y:S01]  /*0080*/  LDC.64 R4, c[0x0][0x380] ;  /* 0x0000e000ff047b82 */ /* 0x000e220000000a00 */
[----:B------:R-:W1:Y:S01]  /*0090*/  LDCU.64 UR4, c[0x0][0x358] ;  /* 0x00006b00ff0477ac */ /* 0x000e620008000a00 */
[----:B0-----:R-:W-:-:S05]  /*00a0*/  IMAD.WIDE R4, R3, 0x4, R4 ;  /* 0x0000000403047825 */ /* 0x001fca00078e0204 */
[----:B-1----:R-:W2:Y:S01]  /*00b0*/  LDG.E R0, desc[UR4][R4.64] ;  /* 0x0000000404007981 */ /* 0x002ea2000c1e1900 */
[----:B------:R-:W-:Y:S01]  /*00c0*/  IMAD.MOV.U32 R3, RZ, RZ, 0x3bbb989d ;  /* 0x3bbb989dff037424 */ /* 0x000fe200078e00ff */
[----:B------:R-:W-:Y:S01]  /*00d0*/  BSSY.RECONVERGENT B0, `(.L_x_0) ;  /* 0x0000015000007945 */ /* 0x000fe20003800200 */
[----:B------:R-:W-:Y:S02]  /*00e0*/  IMAD.MOV.U32 R7, RZ, RZ, 0x437c0000 ;  /* 0x437c0000ff077424 */ /* 0x000fe400078e00ff */
[----:B--2---:R-:W-:-:S04]  /*00f0*/  FFMA.SAT R2, R0, -R3, 0.5 ;  /* 0x3f00000000027423 */ /* 0x004fc80000002803 */
[----:B------:R-:W-:-:S04]  /*0100*/  FFMA.RM R2, R2, R7, 12582913 ;  /* 0x4b40000102027423 */ /* 0x000fc80000004007 */
[C---:B------:R-:W-:Y:S01]  /*0110*/  FADD R3, R2.reuse, -12583039 ;  /* 0xcb40007f02037421 */ /* 0x040fe20000000000 */
[----:B------:R-:W-:-:S03]  /*0120*/  SHF.L.U32 R2, R2, 0x17, RZ ;  /* 0x0000001702027819 */ /* 0x000fc600000006ff */
[----:B------:R-:W-:-:S04]  /*0130*/  FFMA R3, R0, -1.4426950216293334961, -R3 ;  /* 0xbfb8aa3b00037823 */ /* 0x000fc80000000803 */
[----:B------:R-:W-:-:S06]  /*0140*/  FFMA R3, R0, -1.925963033500011079e-08, R3 ;  /* 0xb2a5706000037823 */ /* 0x000fcc0000000003 */
[----:B------:R-:W0:Y:S02]  /*0150*/  MUFU.EX2 R3, R3 ;  /* 0x0000000300037308 */ /* 0x000e240000000800 */
[----:B0-----:R-:W-:-:S04]  /*0160*/  FFMA R0, R2, R3, 1 ;  /* 0x3f80000002007423 */ /* 0x001fc80000000003 */
[----:B------:R-:W-:-:S05]  /*0170*/  VIADD R2, R0, 0x1800000 ;  /* 0x0180000000027836 */ /* 0x000fca0000000000 */
[----:B------:R-:W-:-:S04]  /*0180*/  LOP3.LUT R2, R2, 0x7f800000, RZ, 0xc0, !PT ;  /* 0x7f80000002027812 */ /* 0x000fc800078ec0ff */
[----:B------:R-:W-:-:S13]  /*0190*/  ISETP.GT.U32.AND P0, PT, R2, 0x1ffffff, PT ;  /* 0x01ffffff0200780c */ /* 0x000fda0003f04070 */
[----:B------:R-:W-:Y:S05]  /*01a0*/  @P0 BRA `(.L_x_1) ;  /* 0x00000000000c0947 */ /* 0x000fea0003800000 */
[----:B------:R-:W-:-:S07]  /*01b0*/  MOV R6, 0x1d0 ;  /* 0x000001d000067802 */ /* 0x000fce0000000f00 */
[----:B------:R-:W-:Y:S05]  /*01c0*/  CALL.REL.NOINC `($__internal_0_$__cuda_sm20_rcp_rn_f32_slowpath) ;  /* 0x0000000000207944 */ /* 0x000fea0003c00000 */
[----:B------:R-:W-:Y:S05]  /*01d0*/  BRA `(.L_x_2) ;  /* 0x0000000000107947 */ /* 0x000fea0003800000 */
.L_x_1:
[----:B------:R-:W0:Y:S02]  /*01e0*/  MUFU.RCP R3, R0 ;  /* 0x0000000000037308 */ /* 0x000e240000001000 */
[----:B0-----:R-:W-:-:S04]  /*01f0*/  FFMA R2, R0, R3, -1 ;  /* 0xbf80000000027423 */ /* 0x001fc80000000003 */
[----:B------:R-:W-:-:S04]  /*0200*/  FADD.FTZ R2, -R2, -RZ ;  /* 0x800000ff02027221 */ /* 0x000fc80000010100 */
[----:B------:R-:W-:-:S07]  /*0210*/  FFMA R3, R3, R2, R3 ;  /* 0x0000000203037223 */ /* 0x000fce0000000003 */
.L_x_2:
[----:B------:R-:W-:Y:S05]  /*0220*/  BSYNC.RECONVERGENT B0 ;  /* 0x0000000000007941 */ /* 0x000fea0003800200 */
.L_x_0:
[----:B------:R-:W-:Y:S01]  /*0230*/  STG.E desc[UR4][R4.64], R3 ;  /* 0x0000000304007986 */ /* 0x000fe2000c101904 */
[----:B------:R-:W-:Y:S05]  /*0240*/  EXIT ;  /* 0x000000000000794d */ /* 0x000fea0003800000 */
        .weak           $__internal_0_$__cuda_sm20_rcp_rn_f32_slowpath
        .type           $__internal_0_$__cuda_sm20_rcp_rn_f32_slowpath,@function
        .size           $__internal_0_$__cuda_sm20_rcp_rn_f32_slowpath,(.L_x_66 - $__internal_0_$__cuda_sm20_rcp_rn_f32_slowpath)
$__internal_0_$__cuda_sm20_rcp_rn_f32_slowpath:
[----:B------:R-:W-:Y:S01]  /*0250*/  IMAD.SHL.U32 R2, R0, 0x2, RZ ;  /* 0x0000000200027824 */ /* 0x000fe200078e00ff */
[----:B------:R-:W-:Y:S04]  /*0260*/  BSSY.RECONVERGENT B1, `(.L_x_3) ;  /* 0x0000030000017945 */ /* 0x000fe80003800200 */
[----:B------:R-:W-:-:S04]  /*0270*/  SHF.R.U32.HI R2, RZ, 0x18, R2 ;  /* 0x00000018ff027819 */ /* 0x000fc80000011602 */
[----:B------:R-:W-:-:S13]  /*0280*/  ISETP.NE.U32.AND P0, PT, R2, RZ, PT ;  /* 0x000000ff0200720c */ /* 0x000fda0003f05070 */
[----:B------:R-:W-:Y:S05]  /*0290*/  @P0 BRA `(.L_x_4) ;  /* 0x0000000000280947 */ /* 0x000fea0003800000 */
[----:B------:R-:W-:-:S04]  /*02a0*/  SHF.L.U32 R2, R0, 0x1, RZ ;  /* 0x0000000100027819 */ /* 0x000fc800000006ff */
[----:B------:R-:W-:-:S13]  /*02b0*/  ISETP.NE.AND P0, PT, R2, RZ, PT ;  /* 0x000000ff0200720c */ /* 0x000fda0003f05270 */
[----:B------:R-:W-:Y:S01]  /*02c0*/  @P0 FFMA R7, R0, 1.84467440737095516160e+19, RZ ;  /* 0x5f80000000070823 */ /* 0x000fe200000000ff */
[----:B------:R-:W-:Y:S08]  /*02d0*/  @!P0 MUFU.RCP R3, R0 ;  /* 0x0000000000038308 */ /* 0x000ff00000001000 */
[----:B------:R-:W0:Y:S02]  /*02e0*/  @P0 MUFU.RCP R2, R7 ;  /* 0x0000000700020308 */ /* 0x000e240000001000 */
[----:B0-----:R-:W-:-:S04]  /*02f0*/  @P0 FFMA R8, R7, R2, -1 ;  /* 0xbf80000007080423 */ /* 0x001fc80000000002 */
[----:B------:R-:W-:-:S04]  /*0300*/  @P0 FADD.FTZ R9, -R8, -RZ ;  /* 0x800000ff08090221 */ /* 0x000fc80000010100 */
[----:B------:R-:W-:-:S04]  /*0310*/  @P0 FFMA R2, R2, R9, R2 ;  /* 0x0000000902020223 */ /* 0x000fc80000000002 */
[----:B------:R-:W-:Y:S01]  /*0320*/  @P0 FFMA R3, R2, 1.84467440737095516160e+19, RZ ;  /* 0x5f80000002030823 */ /* 0x000fe200000000ff */
[----:B------:R-:W-:Y:S06]  /*0330*/  BRA `(.L_x_5) ;  /* 0x0000000000887947 */ /* 0x000fec0003800000 */
.L_x_4:
[----:B------:R-:W-:-:S05]  /*0340*/  VIADD R3, R2, 0xffffff03 ;  /* 0xffffff0302037836 */ /* 0x000fca0000000000 */
[----:B------:R-:W-:-:S13]  /*0350*/  ISETP.GT.U32.AND P0, PT, R3, 0x1, PT ;  /* 0x000000010300780c */ /* 0x000fda0003f04070 */
[----:B------:R-:W-:Y:S05]  /*0360*/  @P0 BRA `(.L_x_6) ;  /* 0x0000000000780947 */ /* 0x000fea0003800000 */
[----:B------:R-:W-:Y:S01]  /*0370*/  LOP3.LUT R7, R0, 0x7fffff, RZ, 0xc0, !PT ;  /* 0x007fffff00077812 */ /* 0x000fe200078ec0ff */
[----:B------:R-:W-:-:S03]  /*0380*/  IMAD.MOV.U32 R12, RZ, RZ, 0x3 ;  /* 0x00000003ff0c7424 */ /* 0x000fc600078e00ff */
[----:B------:R-:W-:Y:S02]  /*0390*/  LOP3.LUT R7, R7, 0x3f800000, RZ, 0xfc, !PT ;  /* 0x3f80000007077812 */ /* 0x000fe400078efcff */
[----:B------:R-:W-:Y:S02]  /*03a0*/  SHF.L.U32 R11, R12, R3, RZ ;  /* 0x000000030c0b7219 */ /* 0x000fe400000006ff */
[----:B------:R-:W0:Y:S02]  /*03b0*/  MUFU.RCP R8, R7 ;  /* 0x0000000700087308 */ /* 0x000e240000001000 */
[----:B0-----:R-:W-:-:S04]  /*03c0*/  FFMA R9, R7, R8, -1 ;  /* 0xbf80000007097423 */ /* 0x001fc80000000008 */
[----:B------:R-:W-:-:S04]  /*03d0*/  FADD.FTZ R9, -R9, -RZ ;  /* 0x800000ff09097221 */ /* 0x000fc80000010100 */
[CCC-:B------:R-:W-:Y:S01]  /*03e0*/  FFMA.RM R10, R8.reuse, R9.reuse, R8.reuse ;  /* 0x00000009080a7223 */ /* 0x1c0fe20000004008 */
[----:B------:R-:W-:-:S04]  /*03f0*/  FFMA.RP R9, R8, R9, R8 ;  /* 0x0000000908097223 */ /* 0x000fc80000008008 */
[C---:B------:R-:W-:Y:S02]  /*0400*/  LOP3.LUT R8, R10.reuse, 0x7fffff, RZ, 0xc0, !PT ;  /* 0x007fffff0a087812 */ /* 0x040fe400078ec0ff */
[----:B------:R-:W-:Y:S02]  /*0410*/  FSETP.NEU.FTZ.AND P0, PT, R10, R9, PT ;  /* 0x000000090a00720b */ /* 0x000fe40003f1d000 */
[----:B------:R-:W-:Y:S02]  /*0420*/  LOP3.LUT R8, R8, 0x800000, RZ, 0xfc, !PT ;  /* 0x0080000008087812 */ /* 0x000fe400078efcff */
[----:B------:R-:W-:Y:S02]  /*0430*/  SEL R9, RZ, 0xffffffff, !P0 ;  /* 0xffffffffff097807 */ /* 0x000fe40004000000 */
[----:B------:R-:W-:Y:S02]  /*0440*/  LOP3.LUT R10, R11, R8, RZ, 0xc0, !PT ;  /* 0x000000080b0a7212 */ /* 0x000fe400078ec0ff */
[----:B------:R-:W-:-:S02]  /*0450*/  IADD3 R9, PT, PT, -R9, RZ, RZ ;  /* 0x000000ff09097210 */ /* 0x000fc40007ffe1ff */
[-C--:B------:R-:W-:Y:S02]  /*0460*/  SHF.R.U32.HI R10, RZ, R3.reuse, R10 ;  /* 0x00000003ff0a7219 */ /* 0x080fe4000001160a */
[----:B------:R-:W-:Y:S02]  /*0470*/  LOP3.LUT P1, RZ, R9, R3, R8, 0xf8, !PT ;  /* 0x0000000309ff7212 */ /* 0x000fe4000782f808 */
[C---:B------:R-:W-:Y:S02]  /*0480*/  LOP3.LUT P0, RZ, R10.reuse, 0x1, RZ, 0xc0, !PT ;  /* 0x000000010aff7812 */ /* 0x040fe4000780c0ff */
[----:B------:R-:W-:-:S04]  /*0490*/  LOP3.LUT P2, RZ, R10, 0x2, RZ, 0xc0, !PT ;  /* 0x000000020aff7812 */ /* 0x000fc8000784c0ff */
[----:B------:R-:W-:Y:S02]  /*04a0*/  PLOP3.LUT P0, PT, P0, P1, P2, 0xe0, 0x0 ;  /* 0x000000000000781c */ /* 0x000fe40000703c20 */
[----:B------:R-:W-:Y:S02]  /*04b0*/  LOP3.LUT P1, RZ, R0, 0x7fffff, RZ, 0xc0, !PT ;  /* 0x007fffff00ff7812 */ /* 0x000fe4000782c0ff */
[----:B------:R-:W-:-:S05]  /*04c0*/  SEL R3, RZ, 0x1, !P0 ;  /* 0x00000001ff037807 */ /* 0x000fca0004000000 */
[----:B------:R-:W-:-:S05]  /*04d0*/  IMAD.MOV R3, RZ, RZ, -R3 ;  /* 0x000000ffff037224 */ /* 0x000fca00078e0a03 */
[----:B------:R-:W-:Y:S01]  /*04e0*/  ISETP.GE.AND P0, PT, R3, RZ, PT ;  /* 0x000000ff0300720c */ /* 0x000fe20003f06270 */
[----:B------:R-:W-:-:S05]  /*04f0*/  VIADD R3, R2, 0xffffff04 ;  /* 0xffffff0402037836 */ /* 0x000fca0000000000 */
[----:B------:R-:W-:-:S07]  /*0500*/  SHF.R.U32.HI R3, RZ, R3, R8 ;  /* 0x00000003ff037219 */ /* 0x000fce0000011608 */
[----:B------:R-:W-:-:S05]  /*0510*/  @!P0 IADD3 R3, PT, PT, R3, 0x1, RZ ;  /* 0x0000000103038810 */ /* 0x000fca0007ffe0ff */
[----:B------:R-:W-:-:S05]  /*0520*/  @!P1 IMAD.SHL.U32 R3, R3, 0x2, RZ ;  /* 0x0000000203039824 */ /* 0x000fca00078e00ff */
[----:B------:R-:W-:Y:S01]  /*0530*/  LOP3.LUT R3, R3, 0x80000000, R0, 0xf8, !PT ;  /* 0x8000000003037812 */ /* 0x000fe200078ef800 */
[----:B------:R-:W-:Y:S06]  /*0540*/  BRA `(.L_x_5) ;  /* 0x0000000000047947 */ /* 0x000fec0003800000 */
.L_x_6:
[----:B------:R0:W1:Y:S02]  /*0550*/  MUFU.RCP R3, R0 ;  /* 0x0000000000037308 */ /* 0x0000640000001000 */
.L_x_5:
[----:B------:R-:W-:Y:S05]  /*0560*/  BSYNC.RECONVERGENT B1 ;  /* 0x0000000000017941 */ /* 0x000fea0003800200 */
.L_x_3:
[----:B------:R-:W-:-:S04]  /*0570*/  HFMA2 R7, -RZ, RZ, 0, 0 ;  /* 0x00000000ff077431 */ /* 0x000fc800000001ff */
[----:B01----:R-:W-:Y:S05]  /*0580*/  RET.REL.NODEC R6 `(_Z12sigmoid_cudaPfi) ;  /* 0xfffffff8069c7950 */ /* 0x003fea0003c3ffff */
.L_x_7:
[----:B------:R-:W-:-:S00]  /*0590*/  BRA `(.L_x_7) ;  /* 0xfffffffc00fc7947 */ /* 0x000fc0000383ffff */
[----:B------:R-:W-:-:S00]  /*05a0*/  NOP ;  /* 0x0000000000007918 */ /* 0x000fc00000000000 */
        /* <DEDUP_REMOVED lines=13> */
.L_x_66:


//--------------------- .text._Z10fconv_cudaPKfS0_Pfiii --------------------------
	.section	.text._Z10fconv_cudaPKfS0_Pfiii,"ax",@progbits
	.align	128
        .global         _Z10fconv_cudaPKfS0_Pfiii
        .type           _Z10fconv_cudaPKfS0_Pfiii,@function
        .size           _Z10fconv_cudaPKfS0_Pfiii,(.L_x_69 - _Z10fconv_cudaPKfS0_Pfiii)
        .other          _Z10fconv_cudaPKfS0_Pfiii,@"STO_CUDA_ENTRY STV_DEFAULT"
_Z10fconv_cudaPKfS0_Pfiii:
.text._Z10fconv_cudaPKfS0_Pfiii:
[----:B------:R-:W-:Y:S01]  /*0000*/  LDC R1, c[0x0][0x37c] ;  /* 0x0000df00ff017b82 */ /* 0x000fe20000000800 */
[----:B------:R-:W0:Y:S07]  /*0010*/  S2R R3, SR_TID.X ;  /* 0x0000000000037919 */ /* 0x000e2e0000002100 */
[----:B------:R-:W0:Y:S01]  /*0020*/  S2UR UR4, SR_CTAID.X ;  /* 0x00000000000479c3 */ /* 0x000e220000002500 */
[----:B------:R-:W1:Y:S07]  /*0030*/  LDCU UR5, c[0x0][0x3a0] ;  /* 0x00007400ff0577ac */ /* 0x000e6e0008000800 */
[----:B------:R-:W0:Y:S08]  /*0040*/  LDC R0, c[0x0][0x360] ;  /* 0x0000d800ff007b82 */ /* 0x000e300000000800 */
[----:B------:R-:W2:Y:S01]  /*0050*/  LDC.64 R4, c[0x0][0x398] ;  /* 0x0000e600ff047b82 */ /* 0x000ea20000000a00 */
[----:B0-----:R-:W-:-:S05]  /*0060*/  IMAD R0, R0, UR4, R3 ;  /* 0x0000000400007c24 */ /* 0x001fca000f8e0203 */
[----:B--2---:R-:W-:Y:S01]  /*0070*/  ISETP.GE.AND P0, PT, R0, R5, PT ;  /* 0x000000050000720c */ /* 0x004fe20003f06270 */
[----:B-1----:R-:W-:-:S04]  /*0080*/  IMAD R7, R4, UR5, RZ ;  /* 0x0000000504077c24 */ /* 0x002fc8000f8e02ff */
[----:B------:R-:W-:-:S08]  /*0090*/  IMAD R7, R7, UR5, RZ ;  /* 0x0000000507077c24 */ /* 0x000fd0000f8e02ff */
[----:B------:R-:W-:Y:S05]  /*00a0*/  @P0 EXIT ;  /* 0x000000000000094d */ /* 0x000fea0003800000 */
[----:B------:R-:W0:Y:S01]  /*00b0*/  LDC.64 R2, c[0x0][0x388] ;  /* 0x0000e200ff027b82 */ /* 0x000e220000000a00 */
[----:B------:R-:W1:Y:S01]  /*00c0*/  LDCU.64 UR8, c[0x0][0x358] ;  /* 0x00006b00ff0877ac */ /* 0x000e620008000a00 */
[C---:B------:R-:W-:Y:S01]  /*00d0*/  ISETP.GE.AND P0, PT, R7.reuse, 0x1, PT ;  /* 0x000000010700780c */ /* 0x040fe20003f06270 */
[----:B------:R-:W-:Y:S02]  /*00e0*/  IMAD R5, R7, R5, R0 ;  /* 0x0000000507057224 */ /* 0x000fe400078e0200 */
[----:B------:R-:W-:Y:S02]  /*00f0*/  HFMA2 R13, -RZ, RZ, 0, 0 ;  /* 0x00000000ff0d7431 */ /* 0x000fe400000001ff */
[----:B0-----:R-:W-:-:S05]  /*0100*/  IMAD.WIDE R2, R5, 0x4, R2 ;  /* 0x0000000405027825 */ /* 0x001fca00078e0202 */
[----:B-1----:R0:W5:Y:S03]  /*0110*/  LDG.E R6, desc[UR8][R2.64] ;  /* 0x0000000802067981 */ /* 0x002166000c1e1900 */
[----:B------:R-:W-:Y:S05]  /*0120*/  @!P0 BRA `(.L_x_8) ;  /* 0x0000000800808947 */ /* 0x000fea0003800000 */
[C---:B------:R-:W-:Y:S01]  /*0130*/  ISETP.GE.U32.AND P1, PT, R7.reuse, 0x10, PT ;  /* 0x000000100700780c */ /* 0x040fe20003f26070 */
[----:B------:R-:W-:Y:S01]  /*0140*/  IMAD R8, R0, R7, RZ ;  /* 0x0000000700087224 */ /* 0x000fe200078e02ff */
[----:B------:R-:W-:Y:S01]  /*0150*/  LOP3.LUT R24, R7, 0xf, RZ, 0xc0, !PT ;  /* 0x0000000f07187812 */ /* 0x000fe200078ec0ff */
[----:B------:R-:W-:Y:S01]  /*0160*/  IMAD.MOV.U32 R9, RZ, RZ, RZ ;  /* 0x000000ffff097224 */ /* 0x000fe200078e00ff */
[----:B------:R-:W-:Y:S02]  /*0170*/  MOV R13, RZ ;  /* 0x000000ff000d7202 */ /* 0x000fe40000000f00 */
[----:B------:R-:W-:Y:S02]  /*0180*/  ISETP.NE.AND P0, PT, R24, RZ, PT ;  /* 0x000000ff1800720c */ /* 0x000fe40003f05270 */
[----:B------:R-:W-:-:S05]  /*0190*/  SHF.R.S32.HI R11, RZ, 0x1f, R8 ;  /* 0x0000001fff0b7819 */ /* 0x000fca0000011408 */
[----:B------:R-:W-:Y:S06]  /*01a0*/  @!P1 BRA `(.L_x_9) ;  /* 0x00000004000c9947 */ /* 0x000fec0003800000 */
[----:B------:R-:W1:Y:S01]  /*01b0*/  LDCU.128 UR4, c[0x0][0x380] ;  /* 0x00007000ff0477ac */ /* 0x000e620008000c00 */
[----:B------:R-:W-:Y:S02]  /*01c0*/  LOP3.LUT R9, R7, 0x7ffffff0, RZ, 0xc0, !PT ;  /* 0x7ffffff007097812 */ /* 0x000fe400078ec0ff */
[----:B------:R-:W-:Y:S02]  /*01d0*/  MOV R13, RZ ;  /* 0x000000ff000d7202 */ /* 0x000fe40000000f00 */
[----:B------:R-:W-:Y:S01]  /*01e0*/  IADD3 R10, PT, PT, -R9, RZ, RZ ;  /* 0x000000ff090a7210 */ /* 0x000fe20007ffe1ff */
[----:B-1----:R-:W-:Y:S01]  /*01f0*/  UIADD3 UR4, UP0, UPT, UR4, 0x20, URZ ;  /* 0x0000002004047890 */ /* 0x002fe2000ff1e0ff */
[----:B0-----:R-:W-:-:S03]  /*0200*/  LEA R2, P1, R8, UR6, 0x2 ;  /* 0x0000000608027c11 */ /* 0x001fc6000f8210ff */
[----:B------:R-:W-:Y:S01]  /*0210*/  UIADD3.X UR5, UPT, UPT, URZ, UR5, URZ, UP0, !UPT ;  /* 0x00000005ff057290 */ /* 0x000fe200087fe4ff */
[----:B------:R-:W-:Y:S01]  /*0220*/  IADD3 R2, P2, PT, R2, 0x20, RZ ;  /* 0x0000002002027810 */ /* 0x000fe20007f5e0ff */
[----:B------:R-:W-:Y:S01]  /*0230*/  IMAD.U32 R4, RZ, RZ, UR4 ;  /* 0x00000004ff047e24 */ /* 0x000fe2000f8e00ff */
[----:B------:R-:W-:-:S03]  /*0240*/  LEA.HI.X R3, R8, UR7, R11, 0x2, P1 ;  /* 0x0000000708037c11 */ /* 0x000fc600088f140b */
[----:B------:R-:W-:Y:S02]  /*0250*/  MOV R5, UR5 ;  /* 0x0000000500057c02 */ /* 0x000fe40008000f00 */
[----:B------:R-:W-:-:S07]  /*0260*/  IADD3.X R3, PT, PT, RZ, R3, RZ, P2, !PT ;  /* 0x00000003ff037210 */ /* 0x000fce00017fe4ff */
.L_x_10:
[----:B------:R-:W2:Y:S04]  /*0270*/  LDG.E R12, desc[UR8][R4.64+-0x20] ;  /* 0xffffe008040c7981 */ /* 0x000ea8000c1e1900 */
[----:B------:R-:W2:Y:S04]  /*0280*/  LDG.E R18, desc[UR8][R2.64+-0x20] ;  /* 0xffffe00802127981 */ /* 0x000ea8000c1e1900 */
[----:B------:R-:W3:Y:S04]  /*0290*/  LDG.E R25, desc[UR8][R4.64+-0x1c] ;  /* 0xffffe40804197981 */ /* 0x000ee8000c1e1900 */
[----:B------:R-:W3:Y:S04]  /*02a0*/  LDG.E R26, desc[UR8][R2.64+-0x1c] ;  /* 0xffffe408021a7981 */ /* 0x000ee8000c1e1900 */
[----:B------:R-:W4:Y:S04]  /*02b0*/  LDG.E R14, desc[UR8][R4.64+-0x18] ;  /* 0xffffe808040e7981 */ /* 0x000f28000c1e1900 */
[----:B------:R-:W4:Y:S04]  /*02c0*/  LDG.E R15, desc[UR8][R2.64+-0x18] ;  /* 0xffffe808020f7981 */ /* 0x000f28000c1e1900 */
[----:B------:R-:W4:Y:S04]  /*02d0*/  LDG.E R16, desc[UR8][R4.64+-0x14] ;  /* 0xffffec0804107981 */ /* 0x000f28000c1e1900 */
[----:B------:R-:W4:Y:S04]  /*02e0*/  LDG.E R17, desc[UR8][R2.64+-0x14] ;  /* 0xffffec0802117981 */ /* 0x000f28000c1e1900 */
[----:B------:R-:W4:Y:S04]  /*02f0*/  LDG.E R22, desc[UR8][R4.64+-0x10] ;  /* 0xfffff00804167981 */ /* 0x000f28000c1e1900 */
[----:B------:R-:W4:Y:S04]  /*0300*/  LDG.E R23, desc[UR8][R2.64+-0x10] ;  /* 0xfffff00802177981 */ /* 0x000f28000c1e1900 */
[----:B------:R-:W4:Y:S04]  /*0310*/  LDG.E R20, desc[UR8][R4.64+-0xc] ;  /* 0xfffff40804147981 */ /* 0x000f28000c1e1900 */
[----:B------:R-:W4:Y:S04]  /*0320*/  LDG.E R21, desc[UR8][R2.64+-0xc] ;  /* 0xfffff40802157981 */ /* 0x000f28000c1e1900 */
[----:B------:R-:W4:Y:S01]  /*0330*/  LDG.E R19, desc[UR8][R2.64+-0x8] ;  /* 0xfffff80802137981 */ /* 0x000f22000c1e1900 */
[----:B--2---:R-:W-:-:S03]  /*0340*/  FFMA R12, R12, R18, R13 ;  /* 0x000000120c0c7223 */ /* 0x004fc6000000000d */
[----:B------:R-:W2:Y:S04]  /*0350*/  LDG.E R18, desc[UR8][R4.64+-0x8] ;  /* 0xfffff80804127981 */ /* 0x000ea8000c1e1900 */
[----:B------:R-:W2:Y:S01]  /*0360*/  LDG.E R13, desc[UR8][R2.64+-0x4] ;  /* 0xfffffc08020d7981 */ /* 0x000ea2000c1e1900 */
[----:B---3--:R-:W-:-:S03]  /*0370*/  FFMA R25, R25, R26, R12 ;  /* 0x0000001a19197223 */ /* 0x008fc6000000000c */
[----:B------:R-:W3:Y:S01]  /*0380*/  LDG.E R12, desc[UR8][R4.64+-0x4] ;  /* 0xfffffc08040c7981 */ /* 0x000ee2000c1e1900 */
[----:B----4-:R-:W-:-:S03]  /*0390*/  FFMA R25, R14, R15, R25 ;  /* 0x0000000f0e197223 */ /* 0x010fc60000000019 */
[----:B------:R-:W4:Y:S04]  /*03a0*/  LDG.E R14, desc[UR8][R4.64] ;  /* 0x00000008040e7981 */ /* 0x000f28000c1e1900 */
[----:B------:R-:W4:Y:S01]  /*03b0*/  LDG.E R15, desc[UR8][R2.64] ;  /* 0x00000008020f7981 */ /* 0x000f22000c1e1900 */
[----:B------:R-:W-:-:S03]  /*03c0*/  FFMA R25, R16, R17, R25 ;  /* 0x0000001110197223 */ /* 0x000fc60000000019 */
        /* <DEDUP_REMOVED lines=8> */
[----:B--2---:R-:W-:-:S03]  /*0450*/  FFMA R25, R18, R19, R25 ;  /* 0x0000001312197223 */ /* 0x004fc60000000019 */
[----:B------:R-:W2:Y:S04]  /*0460*/  LDG.E R18, desc[UR8][R4.64+0x10] ;  /* 0x0000100804127981 */ /* 0x000ea8000c1e1900 */
[----:B------:R-:W2:Y:S01]  /*0470*/  LDG.E R19, desc[UR8][R2.64+0x10] ;  /* 0x0000100802137981 */ /* 0x000ea2000c1e1900 */
[----:B---3--:R-:W-:-:S03]  /*0480*/  FFMA R25, R12, R13, R25 ;  /* 0x0000000d0c197223 */ /* 0x008fc60000000019 */
[----:B------:R-:W3:Y:S04]  /*0490*/  LDG.E R12, desc[UR8][R4.64+0x14] ;  /* 0x00001408040c7981 */ /* 0x000ee8000c1e1900 */
[----:B------:R-:W3:Y:S01]  /*04a0*/  LDG.E R13, desc[UR8][R2.64+0x14] ;  /* 0x00001408020d7981 */ /* 0x000ee2000c1e1900 */
[----:B----4-:R-:W-:-:S03]  /*04b0*/  FFMA R25, R14, R15, R25 ;  /* 0x0000000f0e197223 */ /* 0x010fc60000000019 */
[----:B------:R-:W4:Y:S04]  /*04c0*/  LDG.E R14, desc[UR8][R4.64+0x18] ;  /* 0x00001808040e7981 */ /* 0x000f28000c1e1900 */
[----:B------:R-:W4:Y:S01]  /*04d0*/  LDG.E R15, desc[UR8][R2.64+0x18] ;  /* 0x00001808020f7981 */ /* 0x000f22000c1e1900 */
[----:B------:R-:W-:-:S03]  /*04e0*/  FFMA R26, R16, R17, R25 ;  /* 0x00000011101a7223 */ /* 0x000fc60000000019 */
[----:B------:R0:W4:Y:S04]  /*04f0*/  LDG.E R16, desc[UR8][R4.64+0x1c] ;  /* 0x00001c0804107981 */ /* 0x000128000c1e1900 */
[----:B------:R1:W4:Y:S01]  /*0500*/  LDG.E R17, desc[UR8][R2.64+0x1c] ;  /* 0x00001c0802117981 */ /* 0x000322000c1e1900 */
[----:B------:R-:W-:Y:S02]  /*0510*/  VIADD R10, R10, 0x10 ;  /* 0x000000100a0a7836 */ /* 0x000fe40000000000 */
[----:B------:R-:W-:-:S03]  /*0520*/  FFMA R23, R23, R22, R26 ;  /* 0x0000001617177223 */ /* 0x000fc6000000001a */
[----:B------:R-:W-:Y:S01]  /*0530*/  ISETP.NE.AND P1, PT, R10, RZ, PT ;  /* 0x000000ff0a00720c */ /* 0x000fe20003f25270 */
[----:B------:R-:W-:Y:S01]  /*0540*/  FFMA R21, R20, R21, R23 ;  /* 0x0000001514157223 */ /* 0x000fe20000000017 */
[----:B0-----:R-:W-:Y:S02]  /*0550*/  IADD3 R4, P2, PT, R4, 0x40, RZ ;  /* 0x0000004004047810 */ /* 0x001fe40007f5e0ff */
[----:B-1----:R-:W-:Y:S02]  /*0560*/  IADD3 R2, P3, PT, R2, 0x40, RZ ;  /* 0x0000004002027810 */ /* 0x002fe40007f7e0ff */
[----:B------:R-:W-:Y:S02]  /*0570*/  IADD3.X R5, PT, PT, RZ, R5, RZ, P2, !PT ;  /* 0x00000005ff057210 */ /* 0x000fe400017fe4ff */
[----:B------:R-:W-:Y:S01]  /*0580*/  IADD3.X R3, PT, PT, RZ, R3, RZ, P3, !PT ;  /* 0x00000003ff037210 */ /* 0x000fe20001ffe4ff */
[----:B--2---:R-:W-:-:S04]  /*0590*/  FFMA R19, R18, R19, R21 ;  /* 0x0000001312137223 */ /* 0x004fc80000000015 */
[----:B---3--:R-:W-:-:S04]  /*05a0*/  FFMA R13, R12, R13, R19 ;  /* 0x0000000d0c0d7223 */ /* 0x008fc80000000013 */
[----:B----4-:R-:W-:-:S04]  /*05b0*/  FFMA R13, R14, R15, R13 ;  /* 0x0000000f0e0d7223 */ /* 0x010fc8000000000d */
[----:B------:R-:W-:Y:S01]  /*05c0*/  FFMA R13, R16, R17, R13 ;  /* 0x00000011100d7223 */ /* 0x000fe2000000000d */
[----:B------:R-:W-:Y:S06]  /*05d0*/  @P1 BRA `(.L_x_10) ;  /* 0xfffffffc00241947 */ /* 0x000fec000383ffff */
.L_x_9:
[----:B------:R-:W-:Y:S05]  /*05e0*/  @!P0 BRA `(.L_x_8) ;  /* 0x0000000400508947 */ /* 0x000fea0003800000 */
[----:B------:R-:W-:Y:S02]  /*05f0*/  ISETP.GE.U32.AND P0, PT, R24, 0x8, PT ;  /* 0x000000081800780c */ /* 0x000fe40003f06070 */
[----:B------:R-:W-:-:S04]  /*0600*/  LOP3.LUT R26, R7, 0x7, RZ, 0xc0, !PT ;  /* 0x00000007071a7812 */ /* 0x000fc800078ec0ff */
[----:B------:R-:W-:-:S07]  /*0610*/  ISETP.NE.AND P1, PT, R26, RZ, PT ;  /* 0x000000ff1a00720c */ /* 0x000fce0003f25270 */
[----:B------:R-:W-:Y:S06]  /*0620*/  @!P0 BRA `(.L_x_11) ;  /* 0x0000000000808947 */ /* 0x000fec0003800000 */
[----:B0-----:R-:W0:Y:S01]  /*0630*/  LDC.64 R2, c[0x0][0x380] ;  /* 0x0000e000ff027b82 */ /* 0x001e220000000a00 */
[----:B------:R-:W1:Y:S01]  /*0640*/  LDCU.64 UR4, c[0x0][0x388] ;  /* 0x00007100ff0477ac */ /* 0x000e620008000a00 */
[----:B------:R-:W-:-:S05]  /*0650*/  IADD3 R5, P0, PT, R8, R9, RZ ;  /* 0x0000000908057210 */ /* 0x000fca0007f1e0ff */
[----:B------:R-:W-:Y:S01]  /*0660*/  IMAD.X R10, RZ, RZ, R11, P0 ;  /* 0x000000ffff0a7224 */ /* 0x000fe200000e060b */
[----:B-1----:R-:W-:-:S04]  /*0670*/  LEA R4, P0, R5, UR4, 0x2 ;  /* 0x0000000405047c11 */ /* 0x002fc8000f8010ff */
[----:B------:R-:W-:Y:S01]  /*0680*/  LEA.HI.X R5, R5, UR5, R10, 0x2, P0 ;  /* 0x0000000505057c11 */ /* 0x000fe200080f140a */
[----:B0-----:R-:W-:-:S04]  /*0690*/  IMAD.WIDE.U32 R2, R9, 0x4, R2 ;  /* 0x0000000409027825 */ /* 0x001fc800078e0002 */
        /* <DEDUP_REMOVED lines=16> */
[----:B------:R-:W-:Y:S01]  /*07a0*/  IADD3 R9, PT, PT, R9, 0x8, RZ ;  /* 0x0000000809097810 */ /* 0x000fe20007ffe0ff */
[----:B--2---:R-:W-:-:S04]  /*07b0*/  FFMA R22, R22, R24, R13 ;  /* 0x0000001816167223 */ /* 0x004fc8000000000d */
[----:B---3--:R-:W-:-:S04]  /*07c0*/  FFMA R27, R27, R28, R22 ;  /* 0x0000001c1b1b7223 */ /* 0x008fc80000000016 */
[----:B----4-:R-:W-:-:S04]  /*07d0*/  FFMA R21, R18, R21, R27 ;  /* 0x0000001512157223 */ /* 0x010fc8000000001b */
[----:B------:R-:W-:-:S04]  /*07e0*/  FFMA R19, R16, R19, R21 ;  /* 0x0000001310137223 */ /* 0x000fc80000000015 */
[----:B------:R-:W-:-:S04]  /*07f0*/  FFMA R17, R14, R17, R19 ;  /* 0x000000110e117223 */ /* 0x000fc80000000013 */
[----:B------:R-:W-:-:S04]  /*0800*/  FFMA R12, R12, R15, R17 ;  /* 0x0000000f0c0c7223 */ /* 0x000fc80000000011 */
[----:B------:R-:W-:-:S04]  /*0810*/  FFMA R10, R23, R10, R12 ;  /* 0x0000000a170a7223 */ /* 0x000fc8000000000c */
[----:B------:R-:W-:-:S07]  /*0820*/  FFMA R13, R25, R20, R10 ;  /* 0x00000014190d7223 */ /* 0x000fce000000000a */
.L_x_11:
[----:B------:R-:W-:Y:S05]  /*0830*/  @!P1 BRA `(.L_x_8) ;  /* 0x0000000000bc9947 */ /* 0x000fea0003800000 */
[----:B------:R-:W-:Y:S02]  /*0840*/  ISETP.GE.U32.AND P0, PT, R26, 0x4, PT ;  /* 0x000000041a00780c */ /* 0x000fe40003f06070 */
[----:B------:R-:W-:-:S04]  /*0850*/  LOP3.LUT R7, R7, 0x3, RZ, 0xc0, !PT ;  /* 0x0000000307077812 */ /* 0x000fc800078ec0ff */
[----:B------:R-:W-:-:S07]  /*0860*/  ISETP.NE.AND P1, PT, R7, RZ, PT ;  /* 0x000000ff0700720c */ /* 0x000fce0003f25270 */
[----:B------:R-:W-:Y:S06]  /*0870*/  @!P0 BRA `(.L_x_12) ;  /* 0x0000000000508947 */ /* 0x000fec0003800000 */
[----:B------:R-:W1:Y:S01]  /*0880*/  LDC.64 R4, c[0x0][0x380] ;  /* 0x0000e000ff047b82 */ /* 0x000e620000000a00 */
[----:B------:R-:W2:Y:S01]  /*0890*/  LDCU.64 UR4, c[0x0][0x388] ;  /* 0x00007100ff0477ac */ /* 0x000ea20008000a00 */
[----:B0-----:R-:W-:-:S04]  /*08a0*/  IADD3 R3, P0, PT, R8, R9, RZ ;  /* 0x0000000908037210 */ /* 0x001fc80007f1e0ff */
[----:B------:R-:W-:Y:S02]  /*08b0*/  IADD3.X R10, PT, PT, RZ, R11, RZ, P0, !PT ;  /* 0x0000000bff0a7210 */ /* 0x000fe400007fe4ff */
[----:B--2---:R-:W-:-:S04]  /*08c0*/  LEA R2, P0, R3, UR4, 0x2 ;  /* 0x0000000403027c11 */ /* 0x004fc8000f8010ff */
[----:B------:R-:W-:Y:S01]  /*08d0*/  LEA.HI.X R3, R3, UR5, R10, 0x2, P0 ;  /* 0x0000000503037c11 */ /* 0x000fe200080f140a */
[----:B-1----:R-:W-:-:S04]  /*08e0*/  IMAD.WIDE.U32 R4, R9, 0x4, R4 ;  /* 0x0000000409047825 */ /* 0x002fc800078e0004 */
[----:B------:R-:W2:Y:S04]  /*08f0*/  LDG.E R12, desc[UR8][R2.64] ;  /* 0x00000008020c7981 */ /* 0x000ea8000c1e1900 */
[----:B------:R-:W2:Y:S04]  /*0900*/  LDG.E R10, desc[UR8][R4.64] ;  /* 0x00000008040a7981 */ /* 0x000ea8000c1e1900 */
[----:B------:R-:W3:Y:S04]  /*0910*/  LDG.E R15, desc[UR8][R4.64+0x4] ;  /* 0x00000408040f7981 */ /* 0x000ee8000c1e1900 */
[----:B------:R-:W3:Y:S04]  /*0920*/  LDG.E R14, desc[UR8][R2.64+0x4] ;  /* 0x00000408020e7981 */ /* 0x000ee8000c1e1900 */
[----:B------:R-:W4:Y:S04]  /*0930*/  LDG.E R17, desc[UR8][R4.64+0x8] ;  /* 0x0000080804117981 */ /* 0x000f28000c1e1900 */
[----:B------:R-:W4:Y:S04]  /*0940*/  LDG.E R16, desc[UR8][R2.64+0x8] ;  /* 0x0000080802107981 */ /* 0x000f28000c1e1900 */
[----:B------:R-:W4:Y:S04]  /*0950*/  LDG.E R18, desc[UR8][R2.64+0xc] ;  /* 0x00000c0802127981 */ /* 0x000f28000c1e1900 */
[----:B------:R-:W4:Y:S01]  /*0960*/  LDG.E R19, desc[UR8][R4.64+0xc] ;  /* 0x00000c0804137981 */ /* 0x000f22000c1e1900 */
[----:B------:R-:W-:-:S02]  /*0970*/  VIADD R9, R9, 0x4 ;  /* 0x0000000409097836 */ /* 0x000fc40000000000 */
[----:B--2---:R-:W-:-:S04]  /*0980*/  FFMA R10, R10, R12, R13 ;  /* 0x0000000c0a0a7223 */ /* 0x004fc8000000000d */
[----:B---3--:R-:W-:-:S04]  /*0990*/  FFMA R10, R15, R14, R10 ;  /* 0x0000000e0f0a7223 */ /* 0x008fc8000000000a */
[----:B----4-:R-:W-:-:S04]  /*09a0*/  FFMA R10, R17, R16, R10 ;  /* 0x00000010110a7223 */ /* 0x010fc8000000000a */
[----:B------:R-:W-:-:S07]  /*09b0*/  FFMA R13, R19, R18, R10 ;  /* 0x00000012130d7223 */ /* 0x000fce000000000a */
.L_x_12:
[----:B------:R-:W-:Y:S05]  /*09c0*/  @!P1 BRA `(.L_x_8) ;  /* 0x0000000000589947 */ /* 0x000fea0003800000 */
[----:B0-----:R-:W0:Y:S01]  /*09d0*/  LDC.64 R2, c[0x0][0x380] ;  /* 0x0000e000ff027b82 */ /* 0x001e220000000a00 */
[----:B------:R-:W1:Y:S01]  /*09e0*/  LDCU.64 UR4, c[0x0][0x388] ;  /* 0x00007100ff0477ac */ /* 0x000e620008000a00 */
[----:B------:R-:W-:Y:S01]  /*09f0*/  IADD3 R8, P0, PT, R8, R9, RZ ;  /* 0x0000000908087210 */ /* 0x000fe20007f1e0ff */
[----:B------:R-:W-:-:S03]  /*0a00*/  IMAD.MOV R7, RZ, RZ, -R7 ;  /* 0x000000ffff077224 */ /* 0x000fc600078e0a07 */
[----:B------:R-:W-:Y:S01]  /*0a10*/  IADD3.X R11, PT, PT, RZ, R11, RZ, P0, !PT ;  /* 0x0000000bff0b7210 */ /* 0x000fe200007fe4ff */
[----:B0-----:R-:W-:Y:S01]  /*0a20*/  IMAD.WIDE.U32 R2, R9, 0x4, R2 ;  /* 0x0000000409027825 */ /* 0x001fe200078e0002 */
[----:B-1----:R-:W-:-:S04]  /*0a30*/  LEA R9, P0, R8, UR4, 0x2 ;  /* 0x0000000408097c11 */ /* 0x002fc8000f8010ff */
[----:B------:R-:W-:Y:S02]  /*0a40*/  LEA.HI.X R10, R8, UR5, R11, 0x2, P0 ;  /* 0x00000005080a7c11 */ /* 0x000fe400080f140b */
[----:B------:R-:W-:-:S07]  /*0a50*/  MOV R8, R2 ;  /* 0x0000000200087202 */ /* 0x000fce0000000f00 */
.L_x_13:
[----:B------:R-:W-:Y:S01]  /*0a60*/  MOV R2, R8 ;  /* 0x0000000800027202 */ /* 0x000fe20000000f00 */
[----:B------:R-:W-:Y:S01]  /*0a70*/  IMAD.MOV.U32 R5, RZ, RZ, R10 ;  /* 0x000000ffff057224 */ /* 0x000fe200078e000a */
[----:B------:R-:W-:-:S04]  /*0a80*/  MOV R4, R9 ;  /* 0x0000000900047202 */ /* 0x000fc80000000f00 */
[----:B------:R0:W2:Y:S04]  /*0a90*/  LDG.E R2, desc[UR8][R2.64] ;  /* 0x0000000802027981 */ /* 0x0000a8000c1e1900 */
[----:B------:R-:W2:Y:S01]  /*0aa0*/  LDG.E R4, desc[UR8][R4.64] ;  /* 0x0000000804047981 */ /* 0x000ea2000c1e1900 */
[----:B------:R-:W-:Y:S02]  /*0ab0*/  IADD3 R7, PT, PT, R7, 0x1, RZ ;  /* 0x0000000107077810 */ /* 0x000fe40007ffe0ff */
[----:B------:R-:W-:Y:S02]  /*0ac0*/  IADD3 R9, P1, PT, R9, 0x4, RZ ;  /* 0x0000000409097810 */ /* 0x000fe40007f3e0ff */
[----:B------:R-:W-:Y:S02]  /*0ad0*/  ISETP.NE.AND P0, PT, R7, RZ, PT ;  /* 0x000000ff0700720c */ /* 0x000fe40003f05270 */
[----:B------:R-:W-:-:S02]  /*0ae0*/  IADD3 R8, P2, PT, R8, 0x4, RZ ;  /* 0x0000000408087810 */ /* 0x000fc40007f5e0ff */
[----:B------:R-:W-:Y:S02]  /*0af0*/  IADD3.X R10, PT, PT, RZ, R10, RZ, P1, !PT ;  /* 0x0000000aff0a7210 */ /* 0x000fe40000ffe4ff */
[----:B0-----:R-:W-:Y:S01]  /*0b00*/  IADD3.X R3, PT, PT, RZ, R3, RZ, P2, !PT ;  /* 0x00000003ff037210 */ /* 0x001fe200017fe4ff */
[----:B--2---:R-:W-:-:S06]  /*0b10*/  FFMA R13, R2, R4, R13 ;  /* 0x00000004020d7223 */ /* 0x004fcc000000000d */
[----:B------:R-:W-:Y:S05]  /*0b20*/  @P0 BRA `(.L_x_13) ;  /* 0xfffffffc00cc0947 */ /* 0x000fea000383ffff */
.L_x_8:
[----:B0-----:R-:W0:Y:S01]  /*0b30*/  LDC.64 R2, c[0x0][0x390] ;  /* 0x0000e400ff027b82 */ /* 0x001e220000000a00 */
[----:B-----5:R-:W-:Y:S01]  /*0b40*/  FADD R13, R6, R13 ;  /* 0x0000000d060d7221 */ /* 0x020fe20000000000 */
[----:B0-----:R-:W-:-:S05]  /*0b50*/  IMAD.WIDE R2, R0, 0x4, R2 ;  /* 0x0000000400027825 */ /* 0x001fca00078e0202 */
[----:B------:R-:W-:Y:S01]  /*0b60*/  STG.E desc[UR8][R2.64], R13 ;  /* 0x0000000d02007986 */ /* 0x000fe2000c101908 */
[----:B------:R-:W-:Y:S05]  /*0b70*/  EXIT ;  /* 0x000000000000794d */ /* 0x000fea0003800000 */
.L_x_14:
        /* <DEDUP_REMOVED lines=16> */
.L_x_69:


//--------------------- .text._Z11fconv_cudaRPKfS0_Pfiii --------------------------
	.section	.text._Z11fconv_cudaRPKfS0_Pfiii,"ax",@progbits
	.align	128
        .global         _Z11fconv_cudaRPKfS0_Pfiii
        .type           _Z11fconv_cudaRPKfS0_Pfiii,@function
        .size           _Z11fconv_cudaRPKfS0_Pfiii,(.L_x_70 - _Z11fconv_cudaRPKfS0_Pfiii)
        .other          _Z11fconv_cudaRPKfS0_Pfiii,@"STO_CUDA_ENTRY STV_DEFAULT"
_Z11fconv_cudaRPKfS0_Pfiii:
.text._Z11fconv_cudaRPKfS0_Pfiii:
        /* <DEDUP_REMOVED lines=29> */
[----:B------:R-:W-:-:S03]  /*01d0*/  MOV R13, RZ ;  /* 0x000000ff000d7202 */ /* 0x000fc60000000f00 */
[----:B------:R-:W-:Y:S01]  /*01e0*/  IMAD.MOV R10, RZ, RZ, -R9 ;  /* 0x000000ffff0a7224 */ /* 0x000fe200078e0a09 */
[----:B-1----:R-:W-:Y:S01]  /*01f0*/  UIADD3 UR4, UP0, UPT, UR4, 0x20, URZ ;  /* 0x0000002004047890 */ /* 0x002fe2000ff1e0ff */
[----:B0-----:R-:W-:-:S03]  /*0200*/  LEA R2, P1, R8, UR6, 0x2 ;  /* 0x0000000608027c11 */ /* 0x001fc6000f8210ff */
[----:B------:R-:W-:Y:S01]  /*0210*/  UIADD3.X UR5, UPT, UPT, URZ, UR5, URZ, UP0, !UPT ;  /* 0x00000005ff057290 */ /* 0x000fe200087fe4ff */
[----:B------:R-:W-:Y:S02]  /*0220*/  IADD3 R2, P2, PT, R2, 0x20, RZ ;  /* 0x0000002002027810 */ /* 0x000fe40007f5e0ff */
[----:B------:R-:W-:Y:S02]  /*0230*/  LEA.HI.X R3, R8, UR7, R11, 0x2, P1 ;  /* 0x0000000708037c11 */ /* 0x000fe400088f140b */
[----:B------:R-:W-:Y:S02]  /*0240*/  MOV R4, UR4 ;  /* 0x0000000400047c02 */ /* 0x000fe40008000f00 */
[----:B------:R-:W-:Y:S01]  /*0250*/  MOV R5, UR5 ;  /* 0x0000000500057c02 */ /* 0x000fe20008000f00 */
[----:B------:R-:W-:-:S07]  /*0260*/  IMAD.X R3, RZ, RZ, R3, P2 ;  /* 0x000000ffff037224 */ /* 0x000fce00010e0603 */
.L_x_17:
        /* <DEDUP_REMOVED lines=42> */
[----:B------:R-:W-:Y:S01]  /*0510*/  IADD3 R10, PT, PT, R10, 0x10, RZ ;  /* 0x000000100a0a7810 */ /* 0x000fe20007ffe0ff */
[----:B------:R-:W-:-:S03]  /*0520*/  FFMA R23, R23, R22, R26 ;  /* 0x0000001617177223 */ /* 0x000fc6000000001a */
[----:B------:R-:W-:Y:S01]  /*0530*/  ISETP.NE.AND P1, PT, R10, RZ, PT ;  /* 0x000000ff0a00720c */ /* 0x000fe20003f25270 */
[----:B------:R-:W-:Y:S01]  /*0540*/  FFMA R21, R20, R21, R23 ;  /* 0x0000001514157223 */ /* 0x000fe20000000017 */
[----:B0-----:R-:W-:Y:S02]  /*0550*/  IADD3 R4, P2, PT, R4, 0x40, RZ ;  /* 0x0000004004047810 */ /* 0x001fe40007f5e0ff */
[----:B-1----:R-:W-:-:S03]  /*0560*/  IADD3 R2, P3, PT, R2, 0x40, RZ ;  /* 0x0000004002027810 */ /* 0x002fc60007f7e0ff */
[----:B------:R-:W-:Y:S01]  /*0570*/  IMAD.X R5, RZ, RZ, R5, P2 ;  /* 0x000000ffff057224 */ /* 0x000fe200010e0605 */
[----:B------:R-:W-:Y:S01]  /*0580*/  IADD3.X R3, PT, PT, RZ, R3, RZ, P3, !PT ;  /* 0x00000003ff037210 */ /* 0x000fe20001ffe4ff */
[----:B--2---:R-:W-:-:S04]  /*0590*/  FFMA R19, R18, R19, R21 ;  /* 0x0000001312137223 */ /* 0x004fc80000000015 */
[----:B---3--:R-:W-:-:S04]  /*05a0*/  FFMA R13, R12, R13, R19 ;  /* 0x0000000d0c0d7223 */ /* 0x008fc80000000013 */
[----:B----4-:R-:W-:-:S04]  /*05b0*/  FFMA R13, R14, R15, R13 ;  /* 0x0000000f0e0d7223 */ /* 0x010fc8000000000d */
[----:B------:R-:W-:Y:S01]  /*05c0*/  FFMA R13, R16, R17, R13 ;  /* 0x00000011100d7223 */ /* 0x000fe2000000000d */
[----:B------:R-:W-:Y:S06]  /*05d0*/  @P1 BRA `(.L_x_17) ;  /* 0xfffffffc00241947 */ /* 0x000fec000383ffff */
.L_x_16:
[----:B------:R-:W-:Y:S05]  /*05e0*/  @!P0 BRA `(.L_x_15) ;  /* 0x0000000400508947 */ /* 0x000fea0003800000 */
[----:B------:R-:W-:Y:S02]  /*05f0*/  ISETP.GE.U32.AND P0, PT, R24, 0x8, PT ;  /* 0x000000081800780c */ /* 0x000fe40003f06070 */
[----:B------:R-:W-:-:S04]  /*0600*/  LOP3.LUT R26, R7, 0x7, RZ, 0xc0, !PT ;  /* 0x00000007071a7812 */ /* 0x000fc800078ec0ff */
[----:B------:R-:W-:-:S07]  /*0610*/  ISETP.NE.AND P1, PT, R26, RZ, PT ;  /* 0x000000ff1a00720c */ /* 0x000fce0003f25270 */
[----:B------:R-:W-:Y:S06]  /*0620*/  @!P0 BRA `(.L_x_18) ;  /* 0x0000000000808947 */ /* 0x000fec0003800000 */
[----:B0-----:R-:W0:Y:S01]  /*0630*/  LDC.64 R2, c[0x0][0x380] ;  /* 0x0000e000ff027b82 */ /* 0x001e220000000a00 */
[----:B------:R-:W1:Y:S01]  /*0640*/  LDCU.64 UR4, c[0x0][0x388] ;  /* 0x00007100ff0477ac */ /* 0x000e620008000a00 */
[----:B------:R-:W-:-:S04]  /*0650*/  IADD3 R5, P0, PT, R8, R9, RZ ;  /* 0x0000000908057210 */ /* 0x000fc80007f1e0ff */
[----:B------:R-:W-:Y:S02]  /*0660*/  IADD3.X R10, PT, PT, RZ, R11, RZ, P0, !PT ;  /* 0x0000000bff0a7210 */ /* 0x000fe400007fe4ff */
        /* <DEDUP_REMOVED lines=28> */
.L_x_18:
        /* <DEDUP_REMOVED lines=24> */
[----:B------:R-:W-:-:S07]  /*09b0*/  FFMA R13, R19, R18, R10 ;  /* 0x00000012130d7223 */ /* 0x000fce000000000a */
.L_x_19:
[----:B------:R-:W-:Y:S05]  /*09c0*/  @!P1 BRA `(.L_x_15) ;  /* 0x0000000000589947 */ /* 0x000fea0003800000 */
[----:B0-----:R-:W0:Y:S01]  /*09d0*/  LDC.64 R2, c[0x0][0x380] ;  /* 0x0000e000ff027b82 */ /* 0x001e220000000a00 */
[----:B------:R-:W1:Y:S01]  /*09e0*/  LDCU.64 UR4, c[0x0][0x388] ;  /* 0x00007100ff0477ac */ /* 0x000e620008000a00 */
[----:B------:R-:W-:Y:S02]  /*09f0*/  IADD3 R8, P0, PT, R8, R9, RZ ;  /* 0x0000000908087210 */ /* 0x000fe40007f1e0ff */
[----:B------:R-:W-:-:S03]  /*0a00*/  IADD3 R7, PT, PT, -R7, RZ, RZ ;  /* 0x000000ff07077210 */ /* 0x000fc60007ffe1ff */
[----:B------:R-:W-:Y:S02]  /*0a10*/  IMAD.X R11, RZ, RZ, R11, P0 ;  /* 0x000000ffff0b7224 */ /* 0x000fe400000e060b */
[----:B0-----:R-:W-:Y:S01]  /*0a20*/  IMAD.WIDE.U32 R2, R9, 0x4, R2 ;  /* 0x0000000409027825 */ /* 0x001fe200078e0002 */
[----:B-1----:R-:W-:-:S04]  /*0a30*/  LEA R9, P0, R8, UR4, 0x2 ;  /* 0x0000000408097c11 */ /* 0x002fc8000f8010ff */
[----:B------:R-:W-:Y:S02]  /*0a40*/  LEA.HI.X R10, R8, UR5, R11, 0x2, P0 ;  /* 0x00000005080a7c11 */ /* 0x000fe400080f140b */
[----:B------:R-:W-:-:S07]  /*0a50*/  MOV R8, R2 ;  /* 0x0000000200087202 */ /* 0x000fce0000000f00 */
.L_x_20:
[----:B------:R-:W-:Y:S01]  /*0a60*/  IMAD.MOV.U32 R2, RZ, RZ, R8 ;  /* 0x000000ffff027224 */ /* 0x000fe200078e0008 */
[----:B------:R-:W-:Y:S02]  /*0a70*/  MOV R4, R9 ;  /* 0x0000000900047202 */ /* 0x000fe40000000f00 */
[----:B------:R-:W-:-:S03]  /*0a80*/  MOV R5, R10 ;  /* 0x0000000a00057202 */ /* 0x000fc60000000f00 */
[----:B------:R0:W2:Y:S04]  /*0a90*/  LDG.E R2, desc[UR8][R2.64] ;  /* 0x0000000802027981 */ /* 0x0000a8000c1e1900 */
[----:B------:R-:W2:Y:S01]  /*0aa0*/  LDG.E R4, desc[UR8][R4.64] ;  /* 0x0000000804047981 */ /* 0x000ea2000c1e1900 */
[----:B------:R-:W-:Y:S01]  /*0ab0*/  VIADD R7, R7, 0x1 ;  /* 0x0000000107077836 */ /* 0x000fe20000000000 */
[----:B------:R-:W-:Y:S02]  /*0ac0*/  IADD3 R9, P1, PT, R9, 0x4, RZ ;  /* 0x0000000409097810 */ /* 0x000fe40007f3e0ff */
[----:B------:R-:W-:Y:S02]  /*0ad0*/  IADD3 R8, P2, PT, R8, 0x4, RZ ;  /* 0x0000000408087810 */ /* 0x000fe40007f5e0ff */
[----:B------:R-:W-:-:S02]  /*0ae0*/  ISETP.NE.AND P0, PT, R7, RZ, PT ;  /* 0x000000ff0700720c */ /* 0x000fc40003f05270 */
[----:B------:R-:W-:Y:S02]  /*0af0*/  IADD3.X R10, PT, PT, RZ, R10, RZ, P1, !PT ;  /* 0x0000000aff0a7210 */ /* 0x000fe40000ffe4ff */
[----:B0-----:R-:W-:Y:S01]  /*0b00*/  IADD3.X R3, PT, PT, RZ, R3, RZ, P2, !PT ;  /* 0x00000003ff037210 */ /* 0x001fe200017fe4ff */
[----:B--2---:R-:W-:-:S08]  /*0b10*/  FFMA R13, R2, R4, R13 ;  /* 0x00000004020d7223 */ /* 0x004fd0000000000d */
[----:B------:R-:W-:Y:S05]  /*0b20*/  @P0 BRA `(.L_x_20) ;  /* 0xfffffffc00cc0947 */ /* 0x000fea000383ffff */
.L_x_15:
[----:B0-----:R-:W0:Y:S01]  /*0b30*/  LDC.64 R2, c[0x0][0x390] ;  /* 0x0000e400ff027b82 */ /* 0x001e220000000a00 */
[----:B-----5:R-:W-:-:S05]  /*0b40*/  FADD R6, R6, R13 ;  /* 0x0000000d06067221 */ /* 0x020fca0000000000 */
[----:B------:R-:W-:Y:S01]  /*0b50*/  FMNMX R5, RZ, R6, !PT ;  /* 0x00000006ff057209 */ /* 0x000fe20007800000 */
[----:B0-----:R-:W-:-:S05]  /*0b60*/  IMAD.WIDE R2, R0, 0x4, R2 ;  /* 0x0000000400027825 */ /* 0x001fca00078e0202 */
[----:B------:R-:W-:Y:S01]  /*0b70*/  STG.E desc[UR8][R2.64], R5 ;  /* 0x0000000502007986 */ /* 0x000fe2000c101908 */
[----:B------:R-:W-:Y:S05]  /*0b80*/  EXIT ;  /* 0x000000000000794d */ /* 0x000fea0003800000 */
.L_x_21:
        /* <DEDUP_REMOVED lines=15> */
.L_x_70:


//--------------------- .text._Z12avgpool_cudaPKfPfiiii --------------------------
	.section	.text._Z12avgpool_cudaPKfPfiiii,"ax",@progbits
	.align	128
        .global         _Z12avgpool_cudaPKfPfiiii
        .type           _Z12avgpool_cudaPKfPfiiii,@function
        .size           _Z12avgpool_cudaPKfPfiiii,(.L_x_67 - _Z12avgpool_cudaPKfPfiiii)
        .other          _Z12avgpool_cudaPKfPfiiii,@"STO_CUDA_ENTRY STV_DEFAULT"
_Z12avgpool_cudaPKfPfiiii:
.text._Z12avgpool_cudaPKfPfiiii:
[----:B------:R-:W-:Y:S08]  /*0000*/  LDC R1, c[0x0][0x37c] ;  /* 0x0000df00ff017b82 */ /* 0x000ff00000000800 */
[----:B------:R-:W0:Y:S01]  /*0010*/  LDC.64 R10, c[0x0][0x398] ;  /* 0x0000e600ff0a7b82 */ /* 0x000e220000000a00 */
[----:B------:R-:W1:Y:S01]  /*0020*/  LDCU UR8, c[0x0][0x394] ;  /* 0x00007280ff0877ac */ /* 0x000e620008000800 */
[----:B------:R-:W2:Y:S01]  /*0030*/  S2R R7, SR_TID.Y ;  /* 0x0000000000077919 */ /* 0x000ea20000002200 */
[----:B------:R-:W3:Y:S01]  /*0040*/  LDCU UR7, c[0x0][0x390] ;  /* 0x00007200ff0777ac */ /* 0x000ee20008000800 */
[----:B------:R-:W4:Y:S04]  /*0050*/  S2R R9, SR_TID.Z ;  /* 0x0000000000097919 */ /* 0x000f280000002300 */
[----:B------:R-:W5:Y:S08]  /*0060*/  S2UR UR4, SR_CTAID.X ;  /* 0x00000000000479c3 */ /* 0x000f700000002500 */
[----:B------:R-:W2:Y:S01]  /*0070*/  S2UR UR5, SR_CTAID.Y ;  /* 0x00000000000579c3 */ /* 0x000ea20000002600 */
[----:B0-----:R-:W-:-:S07]  /*0080*/  IABS R13, R11 ;  /* 0x0000000b000d7213 */ /* 0x001fce0000000000 */
[----:B------:R-:W4:Y:S01]  /*0090*/  S2UR UR6, SR_CTAID.Z ;  /* 0x00000000000679c3 */ /* 0x000f220000002700 */
[----:B-1----:R-:W-:Y:S01]  /*00a0*/  IADD3 R0, PT, PT, -R10, UR8, RZ ;  /* 0x000000080a007c10 */ /* 0x002fe2000fffe1ff */
[----:B------:R-:W0:Y:S08]  /*00b0*/  I2F.RP R4, R13 ;  /* 0x0000000d00047306 */ /* 0x000e300000209400 */
[----:B0-----:R-:W0:Y:S02]  /*00c0*/  MUFU.RCP R4, R4 ;  /* 0x0000000400047308 */ /* 0x001e240000001000 */
[----:B0-----:R-:W-:Y:S01]  /*00d0*/  VIADD R2, R4, 0xffffffe ;  /* 0x0ffffffe04027836 */ /* 0x001fe20000000000 */
[----:B------:R-:W-:-:S02]  /*00e0*/  IABS R4, R0 ;  /* 0x0000000000047213 */ /* 0x000fc40000000000 */
[----:B------:R-:W-:-:S03]  /*00f0*/  LOP3.LUT R0, R0, R11, RZ, 0x3c, !PT ;  /* 0x0000000b00007212 */ /* 0x000fc600078e3cff */
[----:B------:R0:W1:Y:S01]  /*0100*/  F2I.FTZ.U32.TRUNC.NTZ R3, R2 ;  /* 0x0000000200037305 */ /* 0x000062000021f000 */
[----:B------:R-:W-:Y:S01]  /*0110*/  ISETP.GE.AND P2, PT, R0, RZ, PT ;  /* 0x000000ff0000720c */ /* 0x000fe20003f46270 */
[----:B0-----:R-:W-:Y:S02]  /*0120*/  IMAD.MOV.U32 R2, RZ, RZ, RZ ;  /* 0x000000ffff027224 */ /* 0x001fe400078e00ff */
[----:B-1----:R-:W-:-:S04]  /*0130*/  IMAD.MOV R6, RZ, RZ, -R3 ;  /* 0x000000ffff067224 */ /* 0x002fc800078e0a03 */
[----:B------:R-:W-:-:S04]  /*0140*/  IMAD R5, R6, R13, RZ ;  /* 0x0000000d06057224 */ /* 0x000fc800078e02ff */
[----:B------:R-:W-:Y:S02]  /*0150*/  IMAD.HI.U32 R3, R3, R5, R2 ;  /* 0x0000000503037227 */ /* 0x000fe400078e0002 */
[----:B------:R-:W5:Y:S04]  /*0160*/  S2R R5, SR_TID.X ;  /* 0x0000000000057919 */ /* 0x000f680000002100 */
[----:B------:R-:W-:-:S04]  /*0170*/  IMAD.HI.U32 R3, R3, R4, RZ ;  /* 0x0000000403037227 */ /* 0x000fc800078e00ff */
[----:B------:R-:W-:-:S04]  /*0180*/  IMAD.MOV R2, RZ, RZ, -R3 ;  /* 0x000000ffff027224 */ /* 0x000fc800078e0a03 */
[C---:B------:R-:W-:Y:S02]  /*0190*/  IMAD R2, R13.reuse, R2, R4 ;  /* 0x000000020d027224 */ /* 0x040fe400078e0204 */
[----:B------:R-:W5:Y:S03]  /*01a0*/  LDC R4, c[0x0][0x360] ;  /* 0x0000d800ff047b82 */ /* 0x000f660000000800 */
[----:B------:R-:W-:-:S05]  /*01b0*/  ISETP.GT.U32.AND P1, PT, R13, R2, PT ;  /* 0x000000020d00720c */ /* 0x000fca0003f24070 */
[----:B------:R-:W2:Y:S08]  /*01c0*/  LDC R6, c[0x0][0x364] ;  /* 0x0000d900ff067b82 */ /* 0x000eb00000000800 */
[----:B------:R-:W-:Y:S01]  /*01d0*/  @!P1 IMAD.IADD R2, R2, 0x1, -R13 ;  /* 0x0000000102029824 */ /* 0x000fe200078e0a0d */
[----:B------:R-:W4:Y:S01]  /*01e0*/  LDC R8, c[0x0][0x368] ;  /* 0x0000da00ff087b82 */ /* 0x000f220000000800 */
[----:B------:R-:W-:Y:S01]  /*01f0*/  @!P1 VIADD R3, R3, 0x1 ;  /* 0x0000000103039836 */ /* 0x000fe20000000000 */
[----:B------:R-:W-:-:S02]  /*0200*/  ISETP.NE.AND P1, PT, R11, RZ, PT ;  /* 0x000000ff0b00720c */ /* 0x000fc40003f25270 */
[----:B------:R-:W-:Y:S01]  /*0210*/  ISETP.GE.U32.AND P0, PT, R2, R13, PT ;  /* 0x0000000d0200720c */ /* 0x000fe20003f06070 */
[----:B-----5:R-:W-:-:S12]  /*0220*/  IMAD R0, R4, UR4, R5 ;  /* 0x0000000404007c24 */ /* 0x020fd8000f8e0205 */
[----:B------:R-:W-:-:S04]  /*0230*/  @P0 VIADD R3, R3, 0x1 ;  /* 0x0000000103030836 */ /* 0x000fc80000000000 */
[----:B------:R-:W-:Y:S02]  /*0240*/  IMAD.MOV.U32 R2, RZ, RZ, R3 ;  /* 0x000000ffff027224 */ /* 0x000fe400078e0003 */
[----:B--2---:R-:W-:Y:S02]  /*0250*/  IMAD R3, R6, UR5, R7 ;  /* 0x0000000506037c24 */ /* 0x004fe4000f8e0207 */
[----:B------:R-:W-:Y:S01]  /*0260*/  @!P2 IMAD.MOV R2, RZ, RZ, -R2 ;  /* 0x000000ffff02a224 */ /* 0x000fe200078e0a02 */
[----:B------:R-:W-:Y:S01]  /*0270*/  @!P1 LOP3.LUT R2, RZ, R11, RZ, 0x33, !PT ;  /* 0x0000000bff029212 */ /* 0x000fe200078e33ff */
[----:B----4-:R-:W-:Y:S01]  /*0280*/  IMAD R5, R8, UR6, R9 ;  /* 0x0000000608057c24 */ /* 0x010fe2000f8e0209 */
[----:B------:R-:W-:-:S04]  /*0290*/  VIMNMX R7, PT, PT, R0, R3, !PT ;  /* 0x0000000300077248 */ /* 0x000fc80007fe0100 */
[----:B------:R-:W-:-:S04]  /*02a0*/  ISETP.GT.AND P0, PT, R7, R2, PT ;  /* 0x000000020700720c */ /* 0x000fc80003f04270 */
[----:B---3--:R-:W-:-:S13]  /*02b0*/  ISETP.GE.OR P0, PT, R5, UR7, P0 ;  /* 0x0000000705007c0c */ /* 0x008fda0008706670 */
[----:B------:R-:W-:Y:S05]  /*02c0*/  @P0 EXIT ;  /* 0x000000000000094d */ /* 0x000fea0003800000 */
[----:B------:R-:W0:Y:S01]  /*02d0*/  LDC.64 R14, c[0x0][0x388] ;  /* 0x0000e200ff0e7b82 */ /* 0x000e220000000a00 */
[----:B------:R-:W-:Y:S01]  /*02e0*/  ISETP.GE.AND P0, PT, R10, 0x1, PT ;  /* 0x000000010a00780c */ /* 0x000fe20003f06270 */
[----:B------:R-:W-:Y:S01]  /*02f0*/  VIADD R2, R2, 0x1 ;  /* 0x0000000102027836 */ /* 0x000fe20000000000 */
[----:B------:R-:W1:Y:S01]  /*0300*/  LDCU.64 UR6, c[0x0][0x358] ;  /* 0x00006b00ff0677ac */ /* 0x000e620008000a00 */
[----:B------:R-:W-:Y:S02]  /*0310*/  IMAD R6, R5, UR8, RZ ;  /* 0x0000000805067c24 */ /* 0x000fe4000f8e02ff */
[----:B------:R-:W-:Y:S01]  /*0320*/  IMAD R7, R2, R5, RZ ;  /* 0x0000000502077224 */ /* 0x000fe200078e02ff */
[----:B------:R-:W-:Y:S01]  /*0330*/  CS2R R4, SRZ ;  /* 0x0000000000047805 */ /* 0x000fe2000001ff00 */
[----:B------:R-:W-:Y:S02]  /*0340*/  IMAD R6, R6, UR8, RZ ;  /* 0x0000000806067c24 */ /* 0x000fe4000f8e02ff */
[----:B------:R-:W-:-:S04]  /*0350*/  IMAD R7, R2, R7, RZ ;  /* 0x0000000702077224 */ /* 0x000fc800078e02ff */
[----:B0-----:R-:W-:Y:S01]  /*0360*/  IMAD.WIDE.U32 R14, R7, 0x4, R14 ;  /* 0x00000004070e7825 */ /* 0x001fe200078e000e */
[----:B-1----:R-:W-:Y:S06]  /*0370*/  @!P0 BRA `(.L_x_22) ;  /* 0x0000000c00948947 */ /* 0x002fec0003800000 */
[C---:B------:R-:W-:Y:S01]  /*0380*/  LOP3.LUT R7, R10.reuse, 0x7, RZ, 0xc0, !PT ;  /* 0x000000070a077812 */ /* 0x040fe200078ec0ff */
[----:B------:R-:W-:Y:S01]  /*0390*/  UMOV UR4, URZ ;  /* 0x000000ff00047c82 */ /* 0x000fe20008000000 */
[C---:B------:R-:W-:Y:S02]  /*03a0*/  LOP3.LUT R9, R10.reuse, 0x3, RZ, 0xc0, !PT ;  /* 0x000000030a097812 */ /* 0x040fe400078ec0ff */
[----:B------:R-:W-:Y:S01]  /*03b0*/  LOP3.LUT R10, R10, 0x7ffffff8, RZ, 0xc0, !PT ;  /* 0x7ffffff80a0a7812 */ /* 0x000fe200078ec0ff */
[----:B------:R-:W-:Y:S01]  /*03c0*/  VIADD R8, R7, 0xffffffff ;  /* 0xffffffff07087836 */ /* 0x000fe20000000000 */
[----:B------:R-:W-:-:S04]  /*03d0*/  SHF.R.S32.HI R11, RZ, 0x1f, R6 ;  /* 0x0000001fff0b7819 */ /* 0x000fc80000011406 */
[----:B------:R-:W-:-:S04]  /*03e0*/  ISETP.GE.U32.AND P0, PT, R8, 0x3, PT ;  /* 0x000000030800780c */ /* 0x000fc80003f06070 */
[----:B------:R-:W-:Y:S02]  /*03f0*/  P2R R4, PR, RZ, 0x1 ;  /* 0x00000001ff047803 */ /* 0x000fe40000000000 */
[----:B------:R-:W-:-:S07]  /*0400*/  CS2R R4, SRZ ;  /* 0x0000000000047805 */ /* 0x000fce000001ff00 */
.L_x_29:
[----:B------:R-:W0:Y:S01]  /*0410*/  LDCU.64 UR8, c[0x0][0x398] ;  /* 0x00007300ff0877ac */ /* 0x000e220008000a00 */
[----:B------:R-:W-:Y:S01]  /*0420*/  IMAD.MOV.U32 R24, RZ, RZ, RZ ;  /* 0x000000ffff187224 */ /* 0x000fe200078e00ff */
[----:B0-----:R-:W-:Y:S01]  /*0430*/  UISETP.GE.U32.AND UP1, UPT, UR8, 0x8, UPT ;  /* 0x000000080800788c */ /* 0x001fe2000bf26070 */
[----:B------:R-:W-:-:S04]  /*0440*/  IMAD.U32 R13, RZ, RZ, UR9 ;  /* 0x00000009ff0d7e24 */ /* 0x000fc8000f8e00ff */
[----:B------:R-:W-:Y:S01]  /*0450*/  IMAD R12, R3, R13, UR4 ;  /* 0x00000004030c7e24 */ /* 0x000fe2000f8e020d */
[----:B------:R-:W-:-:S04]  /*0460*/  UIADD3 UR4, UPT, UPT, UR4, 0x1, URZ ;  /* 0x0000000104047890 */ /* 0x000fc8000fffe0ff */
[----:B------:R-:W-:Y:S01]  /*0470*/  UISETP.NE.AND UP0, UPT, UR4, UR8, UPT ;  /* 0x000000080400728c */ /* 0x000fe2000bf05270 */
[----:B------:R-:W-:Y:S10]  /*0480*/  BRA.U !UP1, `(.L_x_23) ;  /* 0x0000000509b07547 */ /* 0x000ff4000b800000 */
[----:B------:R-:W0:Y:S01]  /*0490*/  LDC R13, c[0x0][0x39c] ;  /* 0x0000e700ff0d7b82 */ /* 0x000e220000000800 */
[----:B------:R-:W1:Y:S01]  /*04a0*/  LDCU UR8, c[0x0][0x394] ;  /* 0x00007280ff0877ac */ /* 0x000e620008000800 */
[----:B------:R-:W-:-:S05]  /*04b0*/  UMOV UR5, URZ ;  /* 0x000000ff00057c82 */ /* 0x000fca0008000000 */
.L_x_24:
[----:B0-----:R-:W-:-:S05]  /*04c0*/  IMAD R27, R0, R13, UR5 ;  /* 0x00000005001b7e24 */ /* 0x001fca000f8e020d */
[----:B------:R-:W-:-:S04]  /*04d0*/  VIMNMX R19, PT, PT, R12, R27, !PT ;  /* 0x0000001b0c137248 */ /* 0x000fc80007fe0100 */
[----:B-1----:R-:W-:-:S13]  /*04e0*/  ISETP.GE.AND P1, PT, R19, UR8, PT ;  /* 0x0000000813007c0c */ /* 0x002fda000bf26270 */
[----:B------:R-:W0:Y:S01]  /*04f0*/  @!P1 LDC.64 R16, c[0x0][0x380] ;  /* 0x0000e000ff109b82 */ /* 0x000e220000000a00 */
[----:B------:R-:W-:-:S05]  /*0500*/  @!P1 IMAD R18, R12, UR8, R27 ;  /* 0x000000080c129c24 */ /* 0x000fca000f8e021b */
[----:B------:R-:W-:-:S04]  /*0510*/  @!P1 IADD3 R20, P0, PT, R6, R18, RZ ;  /* 0x0000001206149210 */ /* 0x000fc80007f1e0ff */
[----:B------:R-:W-:Y:S02]  /*0520*/  @!P1 LEA.HI.X.SX32 R18, R18, R11, 0x1, P0 ;  /* 0x0000000b12129211 */ /* 0x000fe400000f0eff */
[----:B0-----:R-:W-:-:S04]  /*0530*/  @!P1 LEA R16, P0, R20, R16, 0x2 ;  /* 0x0000001014109211 */ /* 0x001fc800078010ff */
[----:B------:R-:W-:-:S05]  /*0540*/  @!P1 LEA.HI.X R17, R20, R17, R18, 0x2, P0 ;  /* 0x0000001114119211 */ /* 0x000fca00000f1412 */
[----:B------:R0:W2:Y:S01]  /*0550*/  @!P1 LDG.E R24, desc[UR6][R16.64] ;  /* 0x0000000610189981 */ /* 0x0000a2000c1e1900 */
[C---:B------:R-:W-:Y:S02]  /*0560*/  VIADD R21, R27.reuse, 0x1 ;  /* 0x000000011b157836 */ /* 0x040fe40000000000 */
[C---:B------:R-:W-:Y:S02]  /*0570*/  VIADD R25, R27.reuse, 0x2 ;  /* 0x000000021b197836 */ /* 0x040fe40000000000 */
[----:B------:R-:W-:Y:S01]  /*0580*/  VIADD R29, R27, 0x3 ;  /* 0x000000031b1d7836 */ /* 0x000fe20000000000 */
[----:B------:R-:W-:-:S04]  /*0590*/  VIMNMX R18, PT, PT, R12, R21, !PT ;  /* 0x000000150c127248 */ /* 0x000fc80007fe0100 */
[----:B------:R-:W-:Y:S02]  /*05a0*/  ISETP.GE.AND P0, PT, R18, UR8, PT ;  /* 0x0000000812007c0c */ /* 0x000fe4000bf06270 */
[C---:B------:R-:W-:Y:S02]  /*05b0*/  VIMNMX R18, PT, PT, R12.reuse, R25, !PT ;  /* 0x000000190c127248 */ /* 0x040fe40007fe0100 */
[----:B------:R-:W-:Y:S02]  /*05c0*/  VIMNMX R20, PT, PT, R12, R29, !PT ;  /* 0x0000001d0c147248 */ /* 0x000fe40007fe0100 */
[----:B------:R-:W-:Y:S02]  /*05d0*/  ISETP.GE.AND P1, PT, R18, UR8, PT ;  /* 0x0000000812007c0c */ /* 0x000fe4000bf26270 */
[----:B------:R-:W-:-:S04]  /*05e0*/  ISETP.GE.AND P2, PT, R20, UR8, PT ;  /* 0x0000000814007c0c */ /* 0x000fc8000bf46270 */
[----:B------:R-:W-:Y:S01]  /*05f0*/  P2R R30, PR, RZ, 0x4 ;  /* 0x00000004ff1e7803 */ /* 0x000fe20000000000 */
[----:B------:R-:W1:Y:S01]  /*0600*/  @!P0 LDC.64 R22, c[0x0][0x380] ;  /* 0x0000e000ff168b82 */ /* 0x000e620000000a00 */
[----:B------:R-:W-:-:S05]  /*0610*/  @!P0 IMAD R18, R12, UR8, R21 ;  /* 0x000000080c128c24 */ /* 0x000fca000f8e0215 */
[----:B------:R-:W-:Y:S02]  /*0620*/  @!P0 IADD3 R20, P3, PT, R6, R18, RZ ;  /* 0x0000001206148210 */ /* 0x000fe40007f7e0ff */
[----:B0-----:R-:W0:Y:S02]  /*0630*/  @!P1 LDC.64 R16, c[0x0][0x380] ;  /* 0x0000e000ff109b82 */ /* 0x001e240000000a00 */
[----:B------:R-:W-:Y:S02]  /*0640*/  @!P0 LEA.HI.X.SX32 R18, R18, R11, 0x1, P3 ;  /* 0x0000000b12128211 */ /* 0x000fe400018f0eff */
[----:B-1----:R-:W-:-:S04]  /*0650*/  @!P0 LEA R22, P3, R20, R22, 0x2 ;  /* 0x0000001614168211 */ /* 0x002fc800078610ff */
[----:B------:R-:W-:Y:S01]  /*0660*/  @!P0 LEA.HI.X R23, R20, R23, R18, 0x2, P3 ;  /* 0x0000001714178211 */ /* 0x000fe200018f1412 */
[C---:B------:R-:W-:Y:S01]  /*0670*/  @!P1 IMAD R18, R12.reuse, UR8, R25 ;  /* 0x000000080c129c24 */ /* 0x040fe2000f8e0219 */
[----:B------:R-:W1:Y:S01]  /*0680*/  @!P2 LDC.64 R20, c[0x0][0x380] ;  /* 0x0000e000ff14ab82 */ /* 0x000e620000000a00 */
[----:B------:R-:W-:Y:S02]  /*0690*/  @!P2 IMAD R25, R12, UR8, R29 ;  /* 0x000000080c19ac24 */ /* 0x000fe4000f8e021d */
[----:B------:R-:W3:Y:S01]  /*06a0*/  @!P0 LDG.E R22, desc[UR6][R22.64] ;  /* 0x0000000616168981 */ /* 0x000ee2000c1e1900 */
[----:B------:R-:W-:-:S04]  /*06b0*/  @!P1 IADD3 R26, P3, PT, R6, R18, RZ ;  /* 0x00000012061a9210 */ /* 0x000fc80007f7e0ff */
[----:B------:R-:W-:Y:S02]  /*06c0*/  @!P1 LEA.HI.X.SX32 R18, R18, R11, 0x1, P3 ;  /* 0x0000000b12129211 */ /* 0x000fe400018f0eff */
[----:B0-----:R-:W-:-:S04]  /*06d0*/  @!P1 LEA R16, P3, R26, R16, 0x2 ;  /* 0x000000101a109211 */ /* 0x001fc800078610ff */
[----:B------:R-:W-:Y:S02]  /*06e0*/  @!P1 LEA.HI.X R17, R26, R17, R18, 0x2, P3 ;  /* 0x000000111a119211 */ /* 0x000fe400018f1412 */
[----:B------:R-:W-:-:S03]  /*06f0*/  @!P2 IADD3 R18, P3, PT, R6, R25, RZ ;  /* 0x000000190612a210 */ /* 0x000fc60007f7e0ff */
[----:B------:R-:W4:Y:S01]  /*0700*/  @!P1 LDG.E R16, desc[UR6][R16.64] ;  /* 0x0000000610109981 */ /* 0x000f22000c1e1900 */
[----:B------:R-:W-:Y:S02]  /*0710*/  @!P2 LEA.HI.X.SX32 R25, R25, R11, 0x1, P3 ;  /* 0x0000000b1919a211 */ /* 0x000fe400018f0eff */
[----:B-1----:R-:W-:-:S04]  /*0720*/  @!P2 LEA R20, P3, R18, R20, 0x2 ;  /* 0x000000141214a211 */ /* 0x002fc800078610ff */
[----:B------:R-:W-:Y:S01]  /*0730*/  @!P2 LEA.HI.X R21, R18, R21, R25, 0x2, P3 ;  /* 0x000000151215a211 */ /* 0x000fe200018f1419 */
[----:B------:R-:W-:Y:S01]  /*0740*/  VIADD R25, R27, 0x4 ;  /* 0x000000041b197836 */ /* 0x000fe20000000000 */
[----:B------:R-:W-:-:S04]  /*0750*/  ISETP.GE.AND P2, PT, R19, UR8, PT ;  /* 0x0000000813007c0c */ /* 0x000fc8000bf46270 */
[----:B------:R-:W-:Y:S02]  /*0760*/  VIMNMX R18, PT, PT, R12, R25, !PT ;  /* 0x000000190c127248 */ /* 0x000fe40007fe0100 */
[----:B------:R-:W-:Y:S02]  /*0770*/  P2R R26, PR, RZ, 0x4 ;  /* 0x00000004ff1a7803 */ /* 0x000fe40000000000 */
[----:B------:R-:W-:-:S13]  /*0780*/  ISETP.GE.AND P3, PT, R18, UR8, PT ;  /* 0x0000000812007c0c */ /* 0x000fda000bf66270 */
[----:B------:R-:W0:Y:S01]  /*0790*/  @!P3 LDC.64 R18, c[0x0][0x380] ;  /* 0x0000e000ff12bb82 */ /* 0x000e220000000a00 */
[----:B------:R-:W-:Y:S02]  /*07a0*/  @!P3 IMAD R25, R12, UR8, R25 ;  /* 0x000000080c19bc24 */ /* 0x000fe4000f8e0219 */
[----:B--2---:R-:W-:-:S03]  /*07b0*/  @!P2 FADD R5, R5, R24 ;  /* 0x000000180505a221 */ /* 0x004fc60000000000 */
[----:B------:R-:W-:-:S04]  /*07c0*/  @!P3 IADD3 R24, P4, PT, R6, R25, RZ ;  /* 0x000000190618b210 */ /* 0x000fc80007f9e0ff */
[----:B------:R-:W-:Y:S02]  /*07d0*/  @!P3 LEA.HI.X.SX32 R25, R25, R11, 0x1, P4 ;  /* 0x0000000b1919b211 */ /* 0x000fe400020f0eff */
[----:B0-----:R-:W-:-:S04]  /*07e0*/  @!P3 LEA R18, P4, R24, R18, 0x2 ;  /* 0x000000121812b211 */ /* 0x001fc800078810ff */
[----:B------:R-:W-:Y:S01]  /*07f0*/  @!P3 LEA.HI.X R19, R24, R19, R25, 0x2, P4 ;  /* 0x000000131813b211 */ /* 0x000fe200020f1419 */
[----:B------:R-:W-:-:S04]  /*0800*/  VIADD R25, R27, 0x5 ;  /* 0x000000051b197836 */ /* 0x000fc80000000000 */
[----:B------:R-:W2:Y:S01]  /*0810*/  @!P3 LDG.E R18, desc[UR6][R18.64] ;  /* 0x000000061212b981 */ /* 0x000ea2000c1e1900 */
[----:B------:R-:W-:-:S04]  /*0820*/  VIMNMX R24, PT, PT, R12, R25, !PT ;  /* 0x000000190c187248 */ /* 0x000fc80007fe0100 */
[----:B------:R-:W-:-:S13]  /*0830*/  ISETP.GE.AND P4, PT, R24, UR8, PT ;  /* 0x0000000818007c0c */ /* 0x000fda000bf86270 */
[----:B------:R-:W-:-:S05]  /*0840*/  @!P4 IMAD R24, R12, UR8, R25 ;  /* 0x000000080c18cc24 */ /* 0x000fca000f8e0219 */
[----:B------:R-:W-:-:S04]  /*0850*/  @!P4 IADD3 R29, P5, PT, R6, R24, RZ ;  /* 0x00000018061dc210 */ /* 0x000fc80007fbe0ff */
[----:B------:R-:W-:Y:S02]  /*0860*/  @!P4 LEA.HI.X.SX32 R32, R24, R11, 0x1, P5 ;  /* 0x0000000b1820c211 */ /* 0x000fe400028f0eff */
[----:B------:R-:W0:Y:S02]  /*0870*/  @!P4 LDC.64 R24, c[0x0][0x380] ;  /* 0x0000e000ff18cb82 */ /* 0x000e240000000a00 */
[----:B0-----:R-:W-:-:S04]  /*0880*/  @!P4 LEA R28, P5, R29, R24, 0x2 ;  /* 0x000000181d1cc211 */ /* 0x001fc800078a10ff */
[----:B------:R-:W-:Y:S01]  /*0890*/  @!P4 LEA.HI.X R29, R29, R25, R32, 0x2, P5 ;  /* 0x000000191d1dc211 */ /* 0x000fe200028f1420 */
[----:B------:R-:W-:Y:S02]  /*08a0*/  VIADD R25, R27, 0x6 ;  /* 0x000000061b197836 */ /* 0x000fe40000000000 */
[----:B---3--:R-:W-:Y:S02]  /*08b0*/  @!P0 FADD R5, R5, R22 ;  /* 0x0000001605058221 */ /* 0x008fe40000000000 */
[----:B------:R-:W3:Y:S01]  /*08c0*/  @!P4 LDG.E R28, desc[UR6][R28.64] ;  /* 0x000000061c1cc981 */ /* 0x000ee2000c1e1900 */
[----:B------:R-:W-:-:S04]  /*08d0*/  VIMNMX R24, PT, PT, R12, R25, !PT ;  /* 0x000000190c187248 */ /* 0x000fc80007fe0100 */
[----:B------:R-:W-:-:S13]  /*08e0*/  ISETP.GE.AND P5, PT, R24, UR8, PT ;  /* 0x0000000818007c0c */ /* 0x000fda000bfa6270 */
[----:B------:R-:W-:-:S05]  /*08f0*/  @!P5 IMAD R24, R12, UR8, R25 ;  /* 0x000000080c18dc24 */ /* 0x000fca000f8e0219 */
[----:B------:R-:W-:-:S04]  /*0900*/  @!P5 IADD3 R31, P6, PT, R6, R24, RZ ;  /* 0x00000018061fd210 */ /* 0x000fc80007fde0ff */
[----:B------:R-:W-:Y:S02]  /*0910*/  @!P5 LEA.HI.X.SX32 R32, R24, R11, 0x1, P6 ;  /* 0x0000000b1820d211 */ /* 0x000fe400030f0eff */
[----:B------:R-:W0:Y:S01]  /*0920*/  @!P5 LDC.64 R24, c[0x0][0x380] ;  /* 0x0000e000ff18db82 */ /* 0x000e220000000a00 */
[----:B------:R-:W-:-:S05]  /*0930*/  VIADD R27, R27, 0x7 ;  /* 0x000000071b1b7836 */ /* 0x000fca0000000000 */
[----:B------:R-:W-:Y:S02]  /*0940*/  VIMNMX R22, PT, PT, R12, R27, !PT ;  /* 0x0000001b0c167248 */ /* 0x000fe40007fe0100 */
[----:B0-----:R-:W-:-:S04]  /*0950*/  @!P5 LEA R24, P6, R31, R24, 0x2 ;  /* 0x000000181f18d211 */ /* 0x001fc800078c10ff */
[----:B------:R-:W-:Y:S02]  /*0960*/  @!P5 LEA.HI.X R25, R31, R25, R32, 0x2, P6 ;  /* 0x000000191f19d211 */ /* 0x000fe400030f1420 */
[----:B------:R-:W-:-:S03]  /*0970*/  ISETP.GE.AND P6, PT, R22, UR8, PT ;  /* 0x0000000816007c0c */ /* 0x000fc6000bfc6270 */
[----:B------:R-:W5:Y:S10]  /*0980*/  @!P5 LDG.E R24, desc[UR6][R24.64] ;  /* 0x000000061818d981 */ /* 0x000f74000c1e1900 */
[----:B------:R-:W-:-:S05]  /*0990*/  @!P6 IMAD R22, R12, UR8, R27 ;  /* 0x000000080c16ec24 */ /* 0x000fca000f8e021b */
[----:B------:R-:W-:-:S04]  /*09a0*/  @!P6 IADD3 R27, P2, PT, R6, R22, RZ ;  /* 0x00000016061be210 */ /* 0x000fc80007f5e0ff */
[----:B------:R-:W-:Y:S02]  /*09b0*/  @!P6 LEA.HI.X.SX32 R32, R22, R11, 0x1, P2 ;  /* 0x0000000b1620e211 */ /* 0x000fe400010f0eff */
[----:B------:R-:W0:Y:S02]  /*09c0*/  @!P6 LDC.64 R22, c[0x0][0x380] ;  /* 0x0000e000ff16eb82 */ /* 0x000e240000000a00 */
[----:B0-----:R-:W-:-:S04]  /*09d0*/  @!P6 LEA R22, P2, R27, R22, 0x2 ;  /* 0x000000161b16e211 */ /* 0x001fc800078410ff */
[----:B------:R-:W-:Y:S02]  /*09e0*/  @!P6 LEA.HI.X R23, R27, R23, R32, 0x2, P2 ;  /* 0x000000171b17e211 */ /* 0x000fe400010f1420 */
[----:B------:R-:W-:-:S03]  /*09f0*/  ISETP.NE.AND P2, PT, R26, RZ, PT ;  /* 0x000000ff1a00720c */ /* 0x000fc60003f45270 */
[----:B------:R-:W5:Y:S10]  /*0a00*/  @!P6 LDG.E R22, desc[UR6][R22.64] ;  /* 0x000000061616e981 */ /* 0x000f74000c1e1900 */
[----:B------:R-:W-:Y:S01]  /*0a10*/  @!P2 VIADD R4, R4, 0x1 ;  /* 0x000000010404a836 */ /* 0x000fe20000000000 */
[----:B------:R-:W-:-:S13]  /*0a20*/  ISETP.NE.AND P2, PT, R30, RZ, PT ;  /* 0x000000ff1e00720c */ /* 0x000fda0003f45270 */
[----:B------:R-:W2:Y:S01]  /*0a30*/  @!P2 LDG.E R20, desc[UR6][R20.64] ;  /* 0x000000061414a981 */ /* 0x000ea2000c1e1900 */
[----:B------:R-:W-:Y:S01]  /*0a40*/  @!P0 VIADD R4, R4, 0x1 ;  /* 0x0000000104048836 */ /* 0x000fe20000000000 */
[----:B------:R-:W-:Y:S01]  /*0a50*/  UIADD3 UR5, UPT, UPT, UR5, 0x8, URZ ;  /* 0x0000000805057890 */ /* 0x000fe2000fffe0ff */
[----:B----4-:R-:W-:Y:S02]  /*0a60*/  @!P1 FADD R5, R5, R16 ;  /* 0x0000001005059221 */ /* 0x010fe40000000000 */
[----:B------:R-:W-:-:S03]  /*0a70*/  @!P1 VIADD R4, R4, 0x1 ;  /* 0x0000000104049836 */ /* 0x000fc60000000000 */
[----:B------:R-:W-:Y:S01]  /*0a80*/  ISETP.NE.AND P0, PT, R10, UR5, PT ;  /* 0x000000050a007c0c */ /* 0x000fe2000bf05270 */
[----:B------:R-:W-:-:S04]  /*0a90*/  @!P2 VIADD R4, R4, 0x1 ;  /* 0x000000010404a836 */ /* 0x000fc80000000000 */
[----:B------:R-:W-:-:S04]  /*0aa0*/  @!P3 VIADD R4, R4, 0x1 ;  /* 0x000000010404b836 */ /* 0x000fc80000000000 */
[----:B------:R-:W-:-:S04]  /*0ab0*/  @!P4 VIADD R4, R4, 0x1 ;  /* 0x000000010404c836 */ /* 0x000fc80000000000 */
[----:B------:R-:W-:-:S04]  /*0ac0*/  @!P5 VIADD R4, R4, 0x1 ;  /* 0x000000010404d836 */ /* 0x000fc80000000000 */
[----:B------:R-:W-:Y:S02]  /*0ad0*/  @!P6 VIADD R4, R4, 0x1 ;  /* 0x000000010404e836 */ /* 0x000fe40000000000 */
[----:B--2---:R-:W-:-:S04]  /*0ae0*/  @!P2 FADD R5, R5, R20 ;  /* 0x000000140505a221 */ /* 0x004fc80000000000 */
[----:B------:R-:W-:-:S04]  /*0af0*/  @!P3 FADD R5, R5, R18 ;  /* 0x000000120505b221 */ /* 0x000fc80000000000 */
[----:B---3--:R-:W-:-:S04]  /*0b00*/  @!P4 FADD R5, R5, R28 ;  /* 0x0000001c0505c221 */ /* 0x008fc80000000000 */
[----:B-----5:R-:W-:-:S04]  /*0b10*/  @!P5 FADD R5, R5, R24 ;  /* 0x000000180505d221 */ /* 0x020fc80000000000 */
[----:B------:R-:W-:Y:S01]  /*0b20*/  @!P6 FADD R5, R5, R22 ;  /* 0x000000160505e221 */ /* 0x000fe20000000000 */
[----:B------:R-:W-:Y:S06]  /*0b30*/  @P0 BRA `(.L_x_24) ;  /* 0xfffffff800600947 */ /* 0x000fec000383ffff */
[----:B------:R-:W-:-:S07]  /*0b40*/  IMAD.MOV.U32 R24, RZ, RZ, R10 ;  /* 0x000000ffff187224 */ /* 0x000fce00078e000a */
.L_x_23:
[----:B------:R-:W-:-:S13]  /*0b50*/  ISETP.NE.AND P0, PT, R7, RZ, PT ;  /* 0x000000ff0700720c */ /* 0x000fda0003f05270 */
[----:B------:R-:W-:Y:S05]  /*0b60*/  @!P0 BRA `(.L_x_25) ;  /* 0x0000000400948947 */ /* 0x000fea0003800000 */
[----:B------:R-:W-:Y:S02]  /*0b70*/  ISETP.GE.U32.AND P1, PT, R8, 0x3, PT ;  /* 0x000000030800780c */ /* 0x000fe40003f26070 */
[----:B------:R-:W-:-:S11]  /*0b80*/  ISETP.NE.AND P0, PT, R9, RZ, PT ;  /* 0x000000ff0900720c */ /* 0x000fd60003f05270 */
[----:B------:R-:W-:Y:S05]  /*0b90*/  @!P1 BRA `(.L_x_26) ;  /* 0x0000000000c89947 */ /* 0x000fea0003800000 */
[----:B------:R-:W0:Y:S01]  /*0ba0*/  LDCU UR5, c[0x0][0x394] ;  /* 0x00007280ff0577ac */ /* 0x000e220008000800 */
[----:B------:R-:W-:-:S04]  /*0bb0*/  IMAD R25, R0, R13, R24 ;  /* 0x0000000d00197224 */ /* 0x000fc800078e0218 */
[C---:B------:R-:W-:Y:S01]  /*0bc0*/  VIADD R21, R25.reuse, 0x1 ;  /* 0x0000000119157836 */ /* 0x040fe20000000000 */
[----:B------:R-:W-:Y:S01]  /*0bd0*/  VIMNMX R16, PT, PT, R12, R25, !PT ;  /* 0x000000190c107248 */ /* 0x000fe20007fe0100 */
[----:B------:R-:W-:-:S05]  /*0be0*/  VIADD R27, R25, 0x2 ;  /* 0x00000002191b7836 */ /* 0x000fca0000000000 */
[----:B------:R-:W-:Y:S02]  /*0bf0*/  VIMNMX R17, PT, PT, R12, R27, !PT ;  /* 0x0000001b0c117248 */ /* 0x000fe40007fe0100 */
[----:B0-----:R-:W-:Y:S02]  /*0c00*/  ISETP.GE.AND P3, PT, R16, UR5, PT ;  /* 0x0000000510007c0c */ /* 0x001fe4000bf66270 */
[----:B------:R-:W-:Y:S02]  /*0c10*/  VIMNMX R16, PT, PT, R12, R21, !PT ;  /* 0x000000150c107248 */ /* 0x000fe40007fe0100 */
[----:B------:R-:W-:Y:S02]  /*0c20*/  ISETP.GE.AND P1, PT, R17, UR5, PT ;  /* 0x0000000511007c0c */ /* 0x000fe4000bf26270 */
[----:B------:R-:W-:-:S07]  /*0c30*/  ISETP.GE.AND P2, PT, R16, UR5, PT ;  /* 0x0000000510007c0c */ /* 0x000fce000bf46270 */
[----:B------:R-:W0:Y:S01]  /*0c40*/  @!P3 LDC.64 R22, c[0x0][0x380] ;  /* 0x0000e000ff16bb82 */ /* 0x000e220000000a00 */
[C---:B------:R-:W-:Y:S02]  /*0c50*/  @!P3 IMAD R16, R12.reuse, UR5, R25 ;  /* 0x000000050c10bc24 */ /* 0x040fe4000f8e0219 */
[----:B------:R-:W-:Y:S02]  /*0c60*/  VIADD R25, R25, 0x3 ;  /* 0x0000000319197836 */ /* 0x000fe40000000000 */
[----:B------:R-:W-:Y:S01]  /*0c70*/  @!P1 IMAD R27, R12, UR5, R27 ;  /* 0x000000050c1b9c24 */ /* 0x000fe2000f8e021b */
[----:B------:R-:W-:Y:S01]  /*0c80*/  @!P3 IADD3 R17, P4, PT, R6, R16, RZ ;  /* 0x000000100611b210 */ /* 0x000fe20007f9e0ff */
[C---:B------:R-:W-:Y:S01]  /*0c90*/  @!P2 IMAD R20, R12.reuse, UR5, R21 ;  /* 0x000000050c14ac24 */ /* 0x040fe2000f8e0215 */
[----:B------:R-:W1:Y:S01]  /*0ca0*/  @!P2 LDC.64 R18, c[0x0][0x380] ;  /* 0x0000e000ff12ab82 */ /* 0x000e620000000a00 */
[----:B------:R-:W-:Y:S02]  /*0cb0*/  VIMNMX R26, PT, PT, R12, R25, !PT ;  /* 0x000000190c1a7248 */ /* 0x000fe40007fe0100 */
[----:B------:R-:W-:-:S02]  /*0cc0*/  @!P3 LEA.HI.X.SX32 R16, R16, R11, 0x1, P4 ;  /* 0x0000000b1010b211 */ /* 0x000fc400020f0eff */
[----:B------:R-:W-:Y:S02]  /*0cd0*/  ISETP.GE.AND P4, PT, R26, UR5, PT ;  /* 0x000000051a007c0c */ /* 0x000fe4000bf86270 */
[----:B0-----:R-:W-:-:S11]  /*0ce0*/  @!P3 LEA R22, P5, R17, R22, 0x2 ;  /* 0x000000161116b211 */ /* 0x001fd600078a10ff */
[----:B------:R-:W-:Y:S01]  /*0cf0*/  @!P4 IMAD R25, R12, UR5, R25 ;  /* 0x000000050c19cc24 */ /* 0x000fe2000f8e0219 */
[----:B------:R-:W-:Y:S02]  /*0d00*/  @!P3 LEA.HI.X R23, R17, R23, R16, 0x2, P5 ;  /* 0x000000171117b211 */ /* 0x000fe400028f1410 */
[----:B------:R-:W0:Y:S01]  /*0d10*/  @!P1 LDC.64 R16, c[0x0][0x380] ;  /* 0x0000e000ff109b82 */ /* 0x000e220000000a00 */
[----:B------:R-:W-:Y:S02]  /*0d20*/  @!P2 IADD3 R21, P5, PT, R6, R20, RZ ;  /* 0x000000140615a210 */ /* 0x000fe40007fbe0ff */
[----:B------:R-:W2:Y:S02]  /*0d30*/  @!P3 LDG.E R22, desc[UR6][R22.64] ;  /* 0x000000061616b981 */ /* 0x000ea4000c1e1900 */
[----:B------:R-:W-:Y:S02]  /*0d40*/  @!P2 LEA.HI.X.SX32 R20, R20, R11, 0x1, P5 ;  /* 0x0000000b1414a211 */ /* 0x000fe400028f0eff */
[----:B-1----:R-:W-:-:S04]  /*0d50*/  @!P2 LEA R18, P5, R21, R18, 0x2 ;  /* 0x000000121512a211 */ /* 0x002fc800078a10ff */
[----:B------:R-:W-:Y:S02]  /*0d60*/  @!P2 LEA.HI.X R19, R21, R19, R20, 0x2, P5 ;  /* 0x000000131513a211 */ /* 0x000fe400028f1414 */
[----:B------:R-:W1:Y:S01]  /*0d70*/  @!P4 LDC.64 R20, c[0x0][0x380] ;  /* 0x0000e000ff14cb82 */ /* 0x000e620000000a00 */
[----:B------:R-:W-:Y:S02]  /*0d80*/  @!P1 IADD3 R26, P5, PT, R6, R27, RZ ;  /* 0x0000001b061a9210 */ /* 0x000fe40007fbe0ff */
[----:B------:R-:W3:Y:S02]  /*0d90*/  @!P2 LDG.E R18, desc[UR6][R18.64] ;  /* 0x000000061212a981 */ /* 0x000ee4000c1e1900 */
[----:B------:R-:W-:Y:S02]  /*0da0*/  @!P1 LEA.HI.X.SX32 R27, R27, R11, 0x1, P5 ;  /* 0x0000000b1b1b9211 */ /* 0x000fe400028f0eff */
[----:B0-----:R-:W-:-:S04]  /*0db0*/  @!P1 LEA R16, P5, R26, R16, 0x2 ;  /* 0x000000101a109211 */ /* 0x001fc800078a10ff */
[----:B------:R-:W-:Y:S02]  /*0dc0*/  @!P1 LEA.HI.X R17, R26, R17, R27, 0x2, P5 ;  /* 0x000000111a119211 */ /* 0x000fe400028f141b */
[----:B------:R-:W-:-:S03]  /*0dd0*/  @!P4 IADD3 R26, P5, PT, R6, R25, RZ ;  /* 0x00000019061ac210 */ /* 0x000fc60007fbe0ff */
[----:B------:R-:W4:Y:S01]  /*0de0*/  @!P1 LDG.E R16, desc[UR6][R16.64] ;  /* 0x0000000610109981 */ /* 0x000f22000c1e1900 */
[----:B------:R-:W-:Y:S02]  /*0df0*/  @!P4 LEA.HI.X.SX32 R25, R25, R11, 0x1, P5 ;  /* 0x0000000b1919c211 */ /* 0x000fe400028f0eff */
[----:B-1----:R-:W-:-:S04]  /*0e00*/  @!P4 LEA R20, P5, R26, R20, 0x2 ;  /* 0x000000141a14c211 */ /* 0x002fc800078a10ff */
[----:B------:R-:W-:-:S05]  /*0e10*/  @!P4 LEA.HI.X R21, R26, R21, R25, 0x2, P5 ;  /* 0x000000151a15c211 */ /* 0x000fca00028f1419 */
[----:B------:R-:W5:Y:S01]  /*0e20*/  @!P4 LDG.E R20, desc[UR6][R20.64] ;  /* 0x000000061414c981 */ /* 0x000f62000c1e1900 */
[----:B------:R-:W-:-:S04]  /*0e30*/  @!P3 VIADD R4, R4, 0x1 ;  /* 0x000000010404b836 */ /* 0x000fc80000000000 */
[----:B------:R-:W-:-:S04]  /*0e40*/  @!P2 VIADD R4, R4, 0x1 ;  /* 0x000000010404a836 */ /* 0x000fc80000000000 */
[----:B------:R-:W-:Y:S02]  /*0e50*/  @!P1 VIADD R4, R4, 0x1 ;  /* 0x0000000104049836 */ /* 0x000fe40000000000 */
[----:B------:R-:W-:Y:S02]  /*0e60*/  VIADD R24, R24, 0x4 ;  /* 0x0000000418187836 */ /* 0x000fe40000000000 */
[----:B------:R-:W-:Y:S02]  /*0e70*/  @!P4 VIADD R4, R4, 0x1 ;  /* 0x000000010404c836 */ /* 0x000fe40000000000 */
[----:B--2---:R-:W-:-:S04]  /*0e80*/  @!P3 FADD R5, R5, R22 ;  /* 0x000000160505b221 */ /* 0x004fc80000000000 */
[----:B---3--:R-:W-:-:S04]  /*0e90*/  @!P2 FADD R5, R5, R18 ;  /* 0x000000120505a221 */ /* 0x008fc80000000000 */
[----:B----4-:R-:W-:-:S04]  /*0ea0*/  @!P1 FADD R5, R5, R16 ;  /* 0x0000001005059221 */ /* 0x010fc80000000000 */
[----:B-----5:R-:W-:-:S07]  /*0eb0*/  @!P4 FADD R5, R5, R20 ;  /* 0x000000140505c221 */ /* 0x020fce0000000000 */
.L_x_26:
[----:B------:R-:W-:Y:S05]  /*0ec0*/  @!P0 BRA `(.L_x_25) ;  /* 0x0000000000bc8947 */ /* 0x000fea0003800000 */
[----:B------:R-:W0:Y:S01]  /*0ed0*/  LDCU UR5, c[0x0][0x398] ;  /* 0x00007300ff0577ac */ /* 0x000e220008000800 */
[----:B------:R-:W-:Y:S01]  /*0ee0*/  ISETP.NE.AND P0, PT, R9, 0x1, PT ;  /* 0x000000010900780c */ /* 0x000fe20003f05270 */
[----:B0-----:R-:W-:-:S12]  /*0ef0*/  ULOP3.LUT UP1, URZ, UR5, 0x1, URZ, 0xc0, !UPT ;  /* 0x0000000105ff7892 */ /* 0x001fd8000f82c0ff */
[----:B------:R-:W-:Y:S05]  /*0f00*/  @!P0 BRA `(.L_x_27) ;  /* 0x0000000000688947 */ /* 0x000fea0003800000 */
[----:B------:R-:W0:Y:S01]  /*0f10*/  LDCU UR5, c[0x0][0x394] ;  /* 0x00007280ff0577ac */ /* 0x000e220008000800 */
[----:B------:R-:W-:-:S04]  /*0f20*/  IMAD R23, R0, R13, R24 ;  /* 0x0000000d00177224 */ /* 0x000fc800078e0218 */
[----:B------:R-:W-:Y:S01]  /*0f30*/  VIADD R21, R23, 0x1 ;  /* 0x0000000117157836 */ /* 0x000fe20000000000 */
[----:B------:R-:W-:-:S04]  /*0f40*/  VIMNMX R16, PT, PT, R12, R23, !PT ;  /* 0x000000170c107248 */ /* 0x000fc80007fe0100 */
[----:B0-----:R-:W-:Y:S02]  /*0f50*/  ISETP.GE.AND P0, PT, R16, UR5, PT ;  /* 0x0000000510007c0c */ /* 0x001fe4000bf06270 */
[----:B------:R-:W-:-:S04]  /*0f60*/  VIMNMX R16, PT, PT, R12, R21, !PT ;  /* 0x000000150c107248 */ /* 0x000fc80007fe0100 */
[----:B------:R-:W-:-:S07]  /*0f70*/  ISETP.GE.AND P1, PT, R16, UR5, PT ;  /* 0x0000000510007c0c */ /* 0x000fce000bf26270 */
[----:B------:R-:W0:Y:S01]  /*0f80*/  @!P0 LDC.64 R16, c[0x0][0x380] ;  /* 0x0000e000ff108b82 */ /* 0x000e220000000a00 */
[----:B------:R-:W-:-:S05]  /*0f90*/  @!P0 IMAD R20, R12, UR5, R23 ;  /* 0x000000050c148c24 */ /* 0x000fca000f8e0217 */
[----:B------:R-:W-:Y:S01]  /*0fa0*/  @!P0 IADD3 R22, P2, PT, R6, R20, RZ ;  /* 0x0000001406168210 */ /* 0x000fe20007f5e0ff */
[----:B------:R-:W-:Y:S01]  /*0fb0*/  @!P1 IMAD R21, R12, UR5, R21 ;  /* 0x000000050c159c24 */ /* 0x000fe2000f8e0215 */
[----:B------:R-:W1:Y:S02]  /*0fc0*/  @!P1 LDC.64 R18, c[0x0][0x380] ;  /* 0x0000e000ff129b82 */ /* 0x000e640000000a00 */
[----:B------:R-:W-:Y:S02]  /*0fd0*/  @!P0 LEA.HI.X.SX32 R23, R20, R11, 0x1, P2 ;  /* 0x0000000b14178211 */ /* 0x000fe400010f0eff */
[----:B------:R-:W-:-:S04]  /*0fe0*/  @!P1 IADD3 R20, P3, PT, R6, R21, RZ ;  /* 0x0000001506149210 */ /* 0x000fc80007f7e0ff */
[----:B------:R-:W-:Y:S02]  /*0ff0*/  @!P1 LEA.HI.X.SX32 R21, R21, R11, 0x1, P3 ;  /* 0x0000000b15159211 */ /* 0x000fe400018f0eff */
[----:B0-----:R-:W-:-:S04]  /*1000*/  @!P0 LEA R16, P2, R22, R16, 0x2 ;  /* 0x0000001016108211 */ /* 0x001fc800078410ff */
[----:B------:R-:W-:Y:S02]  /*1010*/  @!P0 LEA.HI.X R17, R22, R17, R23, 0x2, P2 ;  /* 0x0000001116118211 */ /* 0x000fe400010f1417 */
[----:B-1----:R-:W-:-:S03]  /*1020*/  @!P1 LEA R18, P2, R20, R18, 0x2 ;  /* 0x0000001214129211 */ /* 0x002fc600078410ff */
[----:B------:R-:W2:Y:S01]  /*1030*/  @!P0 LDG.E R16, desc[UR6][R16.64] ;  /* 0x0000000610108981 */ /* 0x000ea2000c1e1900 */
[----:B------:R-:W-:-:S05]  /*1040*/  @!P1 LEA.HI.X R19, R20, R19, R21, 0x2, P2 ;  /* 0x0000001314139211 */ /* 0x000fca00010f1415 */
[----:B------:R-:W3:Y:S01]  /*1050*/  @!P1 LDG.E R18, desc[UR6][R18.64] ;  /* 0x0000000612129981 */ /* 0x000ee2000c1e1900 */
[----:B------:R-:W-:Y:S02]  /*1060*/  @!P0 VIADD R4, R4, 0x1 ;  /* 0x0000000104048836 */ /* 0x000fe40000000000 */
[----:B------:R-:W-:Y:S02]  /*1070*/  VIADD R24, R24, 0x2 ;  /* 0x0000000218187836 */ /* 0x000fe40000000000 */
[----:B------:R-:W-:Y:S02]  /*1080*/  @!P1 VIADD R4, R4, 0x1 ;  /* 0x0000000104049836 */ /* 0x000fe40000000000 */
[----:B--2---:R-:W-:-:S04]  /*1090*/  @!P0 FADD R5, R5, R16 ;  /* 0x0000001005058221 */ /* 0x004fc80000000000 */
[----:B---3--:R-:W-:-:S07]  /*10a0*/  @!P1 FADD R5, R5, R18 ;  /* 0x0000001205059221 */ /* 0x008fce0000000000 */
.L_x_27:
[----:B------:R-:W-:Y:S05]  /*10b0*/  BRA.U !UP1, `(.L_x_25) ;  /* 0x0000000109407547 */ /* 0x000fea000b800000 */
[----:B------:R-:W0:Y:S01]  /*10c0*/  LDCU UR5, c[0x0][0x394] ;  /* 0x00007280ff0577ac */ /* 0x000e220008000800 */
[----:B------:R-:W-:Y:S01]  /*10d0*/  IMAD R13, R0, R13, R24 ;  /* 0x0000000d000d7224 */ /* 0x000fe200078e0218 */
[----:B------:R-:W-:Y:S04]  /*10e0*/  BSSY.RECONVERGENT B0, `(.L_x_25) ;  /* 0x000000d000007945 */ /* 0x000fe80003800200 */
[----:B------:R-:W-:-:S04]  /*10f0*/  VIMNMX R16, PT, PT, R12, R13, !PT ;  /* 0x0000000d0c107248 */ /* 0x000fc80007fe0100 */
[----:B0-----:R-:W-:-:S13]  /*1100*/  ISETP.GE.AND P0, PT, R16, UR5, PT ;  /* 0x0000000510007c0c */ /* 0x001fda000bf06270 */
[----:B------:R-:W-:Y:S05]  /*1110*/  @P0 BRA `(.L_x_28) ;  /* 0x0000000000240947 */ /* 0x000fea0003800000 */
[----:B------:R-:W0:Y:S01]  /*1120*/  LDCU.64 UR8, c[0x0][0x380] ;  /* 0x00007000ff0877ac */ /* 0x000e220008000a00 */
[----:B------:R-:W-:-:S05]  /*1130*/  IMAD R12, R12, UR5, R13 ;  /* 0x000000050c0c7c24 */ /* 0x000fca000f8e020d */
[----:B------:R-:W-:-:S04]  /*1140*/  IADD3 R13, P0, PT, R6, R12, RZ ;  /* 0x0000000c060d7210 */ /* 0x000fc80007f1e0ff */
[----:B------:R-:W-:Y:S02]  /*1150*/  LEA.HI.X.SX32 R16, R12, R11, 0x1, P0 ;  /* 0x0000000b0c107211 */ /* 0x000fe400000f0eff */
[----:B0-----:R-:W-:-:S04]  /*1160*/  LEA R12, P0, R13, UR8, 0x2 ;  /* 0x000000080d0c7c11 */ /* 0x001fc8000f8010ff */
[----:B------:R-:W-:-:S05]  /*1170*/  LEA.HI.X R13, R13, UR9, R16, 0x2, P0 ;  /* 0x000000090d0d7c11 */ /* 0x000fca00080f1410 */
[----:B------:R-:W2:Y:S01]  /*1180*/  LDG.E R12, desc[UR6][R12.64] ;  /* 0x000000060c0c7981 */ /* 0x000ea2000c1e1900 */
[----:B------:R-:W-:Y:S02]  /*1190*/  VIADD R4, R4, 0x1 ;  /* 0x0000000104047836 */ /* 0x000fe40000000000 */
[----:B--2---:R-:W-:-:S07]  /*11a0*/  FADD R5, R5, R12 ;  /* 0x0000000c05057221 */ /* 0x004fce0000000000 */
.L_x_28:
[----:B------:R-:W-:Y:S05]  /*11b0*/  BSYNC.RECONVERGENT B0 ;  /* 0x0000000000007941 */ /* 0x000fea0003800200 */
.L_x_25:
[----:B------:R-:W-:Y:S05]  /*11c0*/  BRA.U UP0, `(.L_x_29) ;  /* 0xfffffff100907547 */ /* 0x000fea000b83ffff */
.L_x_22:
[----:B------:R-:W-:-:S13]  /*11d0*/  ISETP.GE.AND P0, PT, R4, 0x1, PT ;  /* 0x000000010400780c */ /* 0x000fda0003f06270 */
[----:B------:R-:W-:Y:S05]  /*11e0*/  @!P0 BRA `(.L_x_30) ;  /* 0x0000000000488947 */ /* 0x000fea0003800000 */
[----:B------:R-:W-:Y:S01]  /*11f0*/  I2FP.F32.U32 R8, R4 ;  /* 0x0000000400087245 */ /* 0x000fe20000201000 */
[----:B------:R-:W-:Y:S03]  /*1200*/  BSSY.RECONVERGENT B0, `(.L_x_31) ;  /* 0x000000c000007945 */ /* 0x000fe60003800200 */
[----:B------:R-:W0:Y:S08]  /*1210*/  MUFU.RCP R4, R8 ;  /* 0x0000000800047308 */ /* 0x000e300000001000 */
[----:B------:R-:W1:Y:S01]  /*1220*/  FCHK P0, R5, R8 ;  /* 0x0000000805007302 */ /* 0x000e620000000000 */
[----:B0-----:R-:W-:-:S04]  /*1230*/  FFMA R7, -R8, R4, 1 ;  /* 0x3f80000008077423 */ /* 0x001fc80000000104 */
[----:B------:R-:W-:-:S04]  /*1240*/  FFMA R4, R4, R7, R4 ;  /* 0x0000000704047223 */ /* 0x000fc80000000004 */
[----:B------:R-:W-:-:S04]  /*1250*/  FFMA R6, R4, R5, RZ ;  /* 0x0000000504067223 */ /* 0x000fc800000000ff */
[----:B------:R-:W-:-:S04]  /*1260*/  FFMA R7, -R8, R6, R5 ;  /* 0x0000000608077223 */ /* 0x000fc80000000105 */
[----:B------:R-:W-:Y:S01]  /*1270*/  FFMA R7, R4, R7, R6 ;  /* 0x0000000704077223 */ /* 0x000fe20000000006 */
[----:B-1----:R-:W-:Y:S06]  /*1280*/  @!P0 BRA `(.L_x_32) ;  /* 0x00000000000c8947 */ /* 0x002fec0003800000 */
[----:B------:R-:W-:-:S07]  /*1290*/  MOV R6, 0x12b0 ;  /* 0x000012b000067802 */ /* 0x000fce0000000f00 */
[----:B------:R-:W-:Y:S05]  /*12a0*/  CALL.REL.NOINC `($__internal_1_$__cuda_sm3x_div_rn_noftz_f32_slowpath) ;  /* 0x0000000000287944 */ /* 0x000fea0003c00000 */
[----:B------:R-:W-:-:S07]  /*12b0*/  IMAD.MOV.U32 R7, RZ, RZ, R5 ;  /* 0x000000ffff077224 */ /* 0x000fce00078e0005 */
.L_x_32:
[----:B------:R-:W-:Y:S05]  /*12c0*/  BSYNC.RECONVERGENT B0 ;  /* 0x0000000000007941 */ /* 0x000fea0003800200 */
.L_x_31:
[----:B------:R-:W-:-:S04]  /*12d0*/  IMAD R3, R2, R3, R0 ;  /* 0x0000000302037224 */ /* 0x000fc800078e0200 */
[----:B------:R-:W-:-:S05]  /*12e0*/  IMAD.WIDE R14, R3, 0x4, R14 ;  /* 0x00000004030e7825 */ /* 0x000fca00078e020e */
[----:B------:R-:W-:Y:S01]  /*12f0*/  STG.E desc[UR6][R14.64], R7 ;  /* 0x000000070e007986 */ /* 0x000fe2000c101906 */
[----:B------:R-:W-:Y:S05]  /*1300*/  EXIT ;  /* 0x000000000000794d */ /* 0x000fea0003800000 */
.L_x_30:
[----:B------:R-:W-:-:S04]  /*1310*/  IMAD R3, R2, R3, R0 ;  /* 0x0000000302037224 */ /* 0x000fc800078e0200 */
[----:B------:R-:W-:-:S05]  /*1320*/  IMAD.WIDE R14, R3, 0x4, R14 ;  /* 0x00000004030e7825 */ /* 0x000fca00078e020e */
[----:B------:R-:W-:Y:S01]  /*1330*/  STG.E desc[UR6][R14.64], RZ ;  /* 0x000000ff0e007986 */ /* 0x000fe2000c101906 */
[----:B------:R-:W-:Y:S05]  /*1340*/  EXIT ;  /* 0x000000000000794d */ /* 0x000fea0003800000 */
        .weak           $__internal_1_$__cuda_sm3x_div_rn_noftz_f32_slowpath
        .type           $__internal_1_$__cuda_sm3x_div_rn_noftz_f32_slowpath,@function
        .size           $__internal_1_$__cuda_sm3x_div_rn_noftz_f32_slowpath,(.L_x_67 - $__internal_1_$__cuda_sm3x_div_rn_noftz_f32_slowpath)
$__internal_1_$__cuda_sm3x_div_rn_noftz_f32_slowpath:
[----:B------:R-:W-:Y:S01]  /*1350*/  SHF.R.U32.HI R7, RZ, 0x17, R8 ;  /* 0x00000017ff077819 */ /* 0x000fe20000011608 */
[----:B------:R-:W-:Y:S01]  /*1360*/  BSSY.RECONVERGENT B1, `(.L_x_33) ;  /* 0x0000063000017945 */ /* 0x000fe20003800200 */
[----:B------:R-:W-:Y:S02]  /*1370*/  SHF.R.U32.HI R4, RZ, 0x17, R5 ;  /* 0x00000017ff047819 */ /* 0x000fe40000011605 */
[----:B------:R-:W-:Y:S02]  /*1380*/  LOP3.LUT R17, R7, 0xff, RZ, 0xc0, !PT ;  /* 0x000000ff07117812 */ /* 0x000fe400078ec0ff */
[----:B------:R-:W-:-:S03]  /*1390*/  LOP3.LUT R12, R4, 0xff, RZ, 0xc0, !PT ;  /* 0x000000ff040c7812 */ /* 0x000fc600078ec0ff */
[----:B------:R-:W-:Y:S02]  /*13a0*/  VIADD R10, R17, 0xffffffff ;  /* 0xffffffff110a7836 */ /* 0x000fe40000000000 */
[----:B------:R-:W-:-:S03]  /*13b0*/  VIADD R9, R12, 0xffffffff ;  /* 0xffffffff0c097836 */ /* 0x000fc60000000000 */
[----:B------:R-:W-:-:S04]  /*13c0*/  ISETP.GT.U32.AND P0, PT, R10, 0xfd, PT ;  /* 0x000000fd0a00780c */ /* 0x000fc80003f04070 */
[----:B------:R-:W-:-:S13]  /*13d0*/  ISETP.GT.U32.OR P0, PT, R9, 0xfd, P0 ;  /* 0x000000fd0900780c */ /* 0x000fda0000704470 */
[----:B------:R-:W-:Y:S01]  /*13e0*/  @!P0 IMAD.MOV.U32 R7, RZ, RZ, RZ ;  /* 0x000000ffff078224 */ /* 0x000fe200078e00ff */
[----:B------:R-:W-:Y:S06]  /*13f0*/  @!P0 BRA `(.L_x_34) ;  /* 0x0000000000608947 */ /* 0x000fec0003800000 */
[----:B------:R-:W-:Y:S01]  /*1400*/  FSETP.GTU.FTZ.AND P0, PT, |R5|, +INF , PT ;  /* 0x7f8000000500780b */ /* 0x000fe20003f1c200 */
[----:B------:R-:W-:Y:S01]  /*1410*/  IMAD.MOV.U32 R4, RZ, RZ, R8 ;  /* 0x000000ffff047224 */ /* 0x000fe200078e0008 */
[----:B------:R-:W-:-:S04]  /*1420*/  FSETP.GTU.FTZ.AND P1, PT, |R8|, +INF , PT ;  /* 0x7f8000000800780b */ /* 0x000fc80003f3c200 */
[----:B------:R-:W-:-:S13]  /*1430*/  PLOP3.LUT P0, PT, P0, P1, PT, 0xf8, 0x8f ;  /* 0x00000000008f781c */ /* 0x000fda0000703f70 */
[----:B------:R-:W-:Y:S05]  /*1440*/  @P0 BRA `(.L_x_35) ;  /* 0x00000004004c0947 */ /* 0x000fea0003800000 */
[----:B------:R-:W-:-:S13]  /*1450*/  LOP3.LUT P0, RZ, R8, 0x7fffffff, R5, 0xc8, !PT ;  /* 0x7fffffff08ff7812 */ /* 0x000fda000780c805 */
[----:B------:R-:W-:Y:S05]  /*1460*/  @!P0 BRA `(.L_x_36) ;  /* 0x00000004003c8947 */ /* 0x000fea0003800000 */
[C---:B------:R-:W-:Y:S02]  /*1470*/  FSETP.NEU.FTZ.AND P0, PT, |R5|.reuse, +INF , PT ;  /* 0x7f8000000500780b */ /* 0x040fe40003f1d200 */
[----:B------:R-:W-:Y:S02]  /*1480*/  FSETP.NEU.FTZ.AND P2, PT, |R4|, +INF , PT ;  /* 0x7f8000000400780b */ /* 0x000fe40003f5d200 */
[----:B------:R-:W-:-:S11]  /*1490*/  FSETP.NEU.FTZ.AND P1, PT, |R5|, +INF , PT ;  /* 0x7f8000000500780b */ /* 0x000fd60003f3d200 */
[----:B------:R-:W-:Y:S05]  /*14a0*/  @!P2 BRA !P0, `(.L_x_36) ;  /* 0x00000004002ca947 */ /* 0x000fea0004000000 */
[----:B------:R-:W-:-:S04]  /*14b0*/  LOP3.LUT P0, RZ, R5, 0x7fffffff, RZ, 0xc0, !PT ;  /* 0x7fffffff05ff7812 */ /* 0x000fc8000780c0ff */
[----:B------:R-:W-:-:S13]  /*14c0*/  PLOP3.LUT P0, PT, P2, P0, PT, 0x2f, 0xf2 ;  /* 0x0000000000f2781c */ /* 0x000fda0001700577 */
[----:B------:R-:W-:Y:S05]  /*14d0*/  @P0 BRA `(.L_x_37) ;  /* 0x0000000400180947 */ /* 0x000fea0003800000 */
[----:B------:R-:W-:-:S04]  /*14e0*/  LOP3.LUT P0, RZ, R8, 0x7fffffff, RZ, 0xc0, !PT ;  /* 0x7fffffff08ff7812 */ /* 0x000fc8000780c0ff */
[----:B------:R-:W-:-:S13]  /*14f0*/  PLOP3.LUT P0, PT, P1, P0, PT, 0x2f, 0xf2 ;  /* 0x0000000000f2781c */ /* 0x000fda0000f00577 */
[----:B------:R-:W-:Y:S05]  /*1500*/  @P0 BRA `(.L_x_38) ;  /* 0x0000000400000947 */ /* 0x000fea0003800000 */
[----:B------:R-:W-:Y:S02]  /*1510*/  ISETP.GE.AND P0, PT, R9, RZ, PT ;  /* 0x000000ff0900720c */ /* 0x000fe40003f06270 */
[----:B------:R-:W-:-:S11]  /*1520*/  ISETP.GE.AND P1, PT, R10, RZ, PT ;  /* 0x000000ff0a00720c */ /* 0x000fd60003f26270 */
[----:B------:R-:W-:Y:S02]  /*1530*/  @P0 IMAD.MOV.U32 R7, RZ, RZ, RZ ;  /* 0x000000ffff070224 */ /* 0x000fe400078e00ff */
[----:B------:R-:W-:Y:S01]  /*1540*/  @!P0 FFMA R5, R5, 1.84467440737095516160e+19, RZ ;  /* 0x5f80000005058823 */ /* 0x000fe200000000ff */
[----:B------:R-:W-:Y:S02]  /*1550*/  @!P0 IMAD.MOV.U32 R7, RZ, RZ, -0x40 ;  /* 0xffffffc0ff078424 */ /* 0x000fe400078e00ff */
[----:B------:R-:W-:Y:S02]  /*1560*/  @!P1 FFMA R8, R4, 1.84467440737095516160e+19, RZ ;  /* 0x5f80000004089823 */ /* 0x000fe400000000ff */
[----:B------:R-:W-:-:S07]  /*1570*/  @!P1 VIADD R7, R7, 0x40 ;  /* 0x0000004007079836 */ /* 0x000fce0000000000 */
.L_x_34:
[----:B------:R-:W-:Y:S01]  /*1580*/  LEA R9, R17, 0xc0800000, 0x17 ;  /* 0xc080000011097811 */ /* 0x000fe200078eb8ff */
[----:B------:R-:W-:Y:S04]  /*1590*/  BSSY.RECONVERGENT B2, `(.L_x_39) ;  /* 0x0000036000027945 */ /* 0x000fe80003800200 */
[----:B------:R-:W-:Y:S02]  /*15a0*/  IMAD.IADD R9, R8, 0x1, -R9 ;  /* 0x0000000108097824 */ /* 0x000fe400078e0a09 */
[----:B------:R-:W-:Y:S02]  /*15b0*/  VIADD R8, R12, 0xffffff81 ;  /* 0xffffff810c087836 */ /* 0x000fe40000000000 */
[----:B------:R-:W0:Y:S01]  /*15c0*/  MUFU.RCP R10, R9 ;  /* 0x00000009000a7308 */ /* 0x000e220000001000 */
[----:B------:R-:W-:Y:S01]  /*15d0*/  FADD.FTZ R11, -R9, -RZ ;  /* 0x800000ff090b7221 */ /* 0x000fe20000010100 */
[C---:B------:R-:W-:Y:S01]  /*15e0*/  IMAD R4, R8.reuse, -0x800000, R5 ;  /* 0xff80000008047824 */ /* 0x040fe200078e0205 */
[----:B------:R-:W-:-:S05]  /*15f0*/  IADD3 R8, PT, PT, R8, 0x7f, -R17 ;  /* 0x0000007f08087810 */ /* 0x000fca0007ffe811 */
[----:B------:R-:W-:Y:S02]  /*1600*/  IMAD.IADD R8, R8, 0x1, R7 ;  /* 0x0000000108087824 */ /* 0x000fe400078e0207 */
[----:B0-----:R-:W-:-:S04]  /*1610*/  FFMA R13, R10, R11, 1 ;  /* 0x3f8000000a0d7423 */ /* 0x001fc8000000000b */
[----:B------:R-:W-:-:S04]  /*1620*/  FFMA R12, R10, R13, R10 ;  /* 0x0000000d0a0c7223 */ /* 0x000fc8000000000a */
[----:B------:R-:W-:-:S04]  /*1630*/  FFMA R5, R4, R12, RZ ;  /* 0x0000000c04057223 */ /* 0x000fc800000000ff */
[----:B------:R-:W-:-:S04]  /*1640*/  FFMA R10, R11, R5, R4 ;  /* 0x000000050b0a7223 */ /* 0x000fc80000000004 */
[----:B------:R-:W-:-:S04]  /*1650*/  FFMA R13, R12, R10, R5 ;  /* 0x0000000a0c0d7223 */ /* 0x000fc80000000005 */
[----:B------:R-:W-:-:S04]  /*1660*/  FFMA R10, R11, R13, R4 ;  /* 0x0000000d0b0a7223 */ /* 0x000fc80000000004 */
[----:B------:R-:W-:-:S05]  /*1670*/  FFMA R5, R12, R10, R13 ;  /* 0x0000000a0c057223 */ /* 0x000fca000000000d */
[----:B------:R-:W-:-:S04]  /*1680*/  SHF.R.U32.HI R4, RZ, 0x17, R5 ;  /* 0x00000017ff047819 */ /* 0x000fc80000011605 */
[----:B------:R-:W-:-:S05]  /*1690*/  LOP3.LUT R4, R4, 0xff, RZ, 0xc0, !PT ;  /* 0x000000ff04047812 */ /* 0x000fca00078ec0ff */
[----:B------:R-:W-:-:S04]  /*16a0*/  IMAD.IADD R11, R4, 0x1, R8 ;  /* 0x00000001040b7824 */ /* 0x000fc800078e0208 */
[----:B------:R-:W-:-:S05]  /*16b0*/  VIADD R4, R11, 0xffffffff ;  /* 0xffffffff0b047836 */ /* 0x000fca0000000000 */
[----:B------:R-:W-:-:S13]  /*16c0*/  ISETP.GE.U32.AND P0, PT, R4, 0xfe, PT ;  /* 0x000000fe0400780c */ /* 0x000fda0003f06070 */
[----:B------:R-:W-:Y:S05]  /*16d0*/  @!P0 BRA `(.L_x_40) ;  /* 0x0000000000808947 */ /* 0x000fea0003800000 */
[----:B------:R-:W-:-:S13]  /*16e0*/  ISETP.GT.AND P0, PT, R11, 0xfe, PT ;  /* 0x000000fe0b00780c */ /* 0x000fda0003f04270 */
[----:B------:R-:W-:Y:S05]  /*16f0*/  @P0 BRA `(.L_x_41) ;  /* 0x00000000006c0947 */ /* 0x000fea0003800000 */
[----:B------:R-:W-:-:S13]  /*1700*/  ISETP.GE.AND P0, PT, R11, 0x1, PT ;  /* 0x000000010b00780c */ /* 0x000fda0003f06270 */
[----:B------:R-:W-:Y:S05]  /*1710*/  @P0 BRA `(.L_x_42) ;  /* 0x0000000000740947 */ /* 0x000fea0003800000 */
[----:B------:R-:W-:Y:S02]  /*1720*/  ISETP.GE.AND P0, PT, R11, -0x18, PT ;  /* 0xffffffe80b00780c */ /* 0x000fe40003f06270 */
[----:B------:R-:W-:-:S11]  /*1730*/  LOP3.LUT R5, R5, 0x80000000, RZ, 0xc0, !PT ;  /* 0x8000000005057812 */ /* 0x000fd600078ec0ff */
[----:B------:R-:W-:Y:S05]  /*1740*/  @!P0 BRA `(.L_x_42) ;  /* 0x0000000000688947 */ /* 0x000fea0003800000 */
[CCC-:B------:R-:W-:Y:S01]  /*1750*/  FFMA.RZ R4, R12.reuse, R10.reuse, R13.reuse ;  /* 0x0000000a0c047223 */ /* 0x1c0fe2000000c00d */
[C---:B------:R-:W-:Y:S02]  /*1760*/  VIADD R9, R11.reuse, 0x20 ;  /* 0x000000200b097836 */ /* 0x040fe40000000000 */
[-CC-:B------:R-:W-:Y:S01]  /*1770*/  FFMA.RM R7, R12, R10.reuse, R13.reuse ;  /* 0x0000000a0c077223 */ /* 0x180fe2000000400d */
[C---:B------:R-:W-:Y:S02]  /*1780*/  ISETP.NE.AND P2, PT, R11.reuse, RZ, PT ;  /* 0x000000ff0b00720c */ /* 0x040fe40003f45270 */
[----:B------:R-:W-:Y:S01]  /*1790*/  LOP3.LUT R8, R4, 0x7fffff, RZ, 0xc0, !PT ;  /* 0x007fffff04087812 */ /* 0x000fe200078ec0ff */
[----:B------:R-:W-:Y:S01]  /*17a0*/  FFMA.RP R4, R12, R10, R13 ;  /* 0x0000000a0c047223 */ /* 0x000fe2000000800d */
[----:B------:R-:W-:Y:S01]  /*17b0*/  IMAD.MOV R10, RZ, RZ, -R11 ;  /* 0x000000ffff0a7224 */ /* 0x000fe200078e0a0b */
[----:B------:R-:W-:Y:S02]  /*17c0*/  ISETP.NE.AND P1, PT, R11, RZ, PT ;  /* 0x000000ff0b00720c */ /* 0x000fe40003f25270 */
[----:B------:R-:W-:-:S02]  /*17d0*/  LOP3.LUT R8, R8, 0x800000, RZ, 0xfc, !PT ;  /* 0x0080000008087812 */ /* 0x000fc400078efcff */
[----:B------:R-:W-:Y:S02]  /*17e0*/  FSETP.NEU.FTZ.AND P0, PT, R4, R7, PT ;  /* 0x000000070400720b */ /* 0x000fe40003f1d000 */
[----:B------:R-:W-:Y:S02]  /*17f0*/  SHF.L.U32 R9, R8, R9, RZ ;  /* 0x0000000908097219 */ /* 0x000fe400000006ff */
[----:B------:R-:W-:Y:S02]  /*1800*/  SEL R7, R10, RZ, P2 ;  /* 0x000000ff0a077207 */ /* 0x000fe40001000000 */
[----:B------:R-:W-:Y:S02]  /*1810*/  ISETP.NE.AND P1, PT, R9, RZ, P1 ;  /* 0x000000ff0900720c */ /* 0x000fe40000f25270 */
[----:B------:R-:W-:Y:S02]  /*1820*/  SHF.R.U32.HI R7, RZ, R7, R8 ;  /* 0x00000007ff077219 */ /* 0x000fe40000011608 */
[----:B------:R-:W-:-:S02]  /*1830*/  PLOP3.LUT P0, PT, P0, P1, PT, 0xf8, 0x8f ;  /* 0x00000000008f781c */ /* 0x000fc40000703f70 */
[----:B------:R-:W-:Y:S02]  /*1840*/  SHF.R.U32.HI R9, RZ, 0x1, R7 ;  /* 0x00000001ff097819 */ /* 0x000fe40000011607 */
[----:B------:R-:W-:-:S04]  /*1850*/  SEL R4, RZ, 0x1, !P0 ;  /* 0x00000001ff047807 */ /* 0x000fc80004000000 */
[----:B------:R-:W-:-:S04]  /*1860*/  LOP3.LUT R4, R4, 0x1, R9, 0xf8, !PT ;  /* 0x0000000104047812 */ /* 0x000fc800078ef809 */
[----:B------:R-:W-:-:S05]  /*1870*/  LOP3.LUT R4, R4, R7, RZ, 0xc0, !PT ;  /* 0x0000000704047212 */ /* 0x000fca00078ec0ff */
[----:B------:R-:W-:-:S05]  /*1880*/  IMAD.IADD R4, R9, 0x1, R4 ;  /* 0x0000000109047824 */ /* 0x000fca00078e0204 */
[----:B------:R-:W-:Y:S01]  /*1890*/  LOP3.LUT R5, R4, R5, RZ, 0xfc, !PT ;  /* 0x0000000504057212 */ /* 0x000fe200078efcff */
[----:B------:R-:W-:Y:S06]  /*18a0*/  BRA `(.L_x_42) ;  /* 0x0000000000107947 */ /* 0x000fec0003800000 */
.L_x_41:
[----:B------:R-:W-:-:S04]  /*18b0*/  LOP3.LUT R5, R5, 0x80000000, RZ, 0xc0, !PT ;  /* 0x8000000005057812 */ /* 0x000fc800078ec0ff */
[----:B------:R-:W-:Y:S01]  /*18c0*/  LOP3.LUT R5, R5, 0x7f800000, RZ, 0xfc, !PT ;  /* 0x7f80000005057812 */ /* 0x000fe200078efcff */
[----:B------:R-:W-:Y:S06]  /*18d0*/  BRA `(.L_x_42) ;  /* 0x0000000000047947 */ /* 0x000fec0003800000 */
.L_x_40:
[----:B------:R-:W-:-:S07]  /*18e0*/  IMAD R5, R8, 0x800000, R5 ;  /* 0x0080000008057824 */ /* 0x000fce00078e0205 */
.L_x_42:
[----:B------:R-:W-:Y:S05]  /*18f0*/  BSYNC.RECONVERGENT B2 ;  /* 0x0000000000027941 */ /* 0x000fea0003800200 */
.L_x_39:
[----:B------:R-:W-:Y:S05]  /*1900*/  BRA `(.L_x_43) ;  /* 0x0000000000207947 */ /* 0x000fea0003800000 */
.L_x_38:
[----:B------:R-:W-:-:S04]  /*1910*/  LOP3.LUT R5, R8, 0x80000000, R5, 0x48, !PT ;  /* 0x8000000008057812 */ /* 0x000fc800078e4805 */
[----:B------:R-:W-:Y:S01]  /*1920*/  LOP3.LUT R5, R5, 0x7f800000, RZ, 0xfc, !PT ;  /* 0x7f80000005057812 */ /* 0x000fe200078efcff */
[----:B------:R-:W-:Y:S06]  /*1930*/  BRA `(.L_x_43) ;  /* 0x0000000000147947 */ /* 0x000fec0003800000 */
.L_x_37:
[----:B------:R-:W-:Y:S01]  /*1940*/  LOP3.LUT R5, R8, 0x80000000, R5, 0x48, !PT ;  /* 0x8000000008057812 */ /* 0x000fe200078e4805 */
[----:B------:R-:W-:Y:S06]  /*1950*/  BRA `(.L_x_43) ;  /* 0x00000000000c7947 */ /* 0x000fec0003800000 */
.L_x_36:
[----:B------:R-:W0:Y:S01]  /*1960*/  MUFU.RSQ R5, -QNAN ;  /* 0xffc0000000057908 */ /* 0x000e220000001400 */
[----:B------:R-:W-:Y:S05]  /*1970*/  BRA `(.L_x_43) ;  /* 0x0000000000047947 */ /* 0x000fea0003800000 */
.L_x_35:
[----:B------:R-:W-:-:S07]  /*1980*/  FADD.FTZ R5, R5, R4 ;  /* 0x0000000405057221 */ /* 0x000fce0000010000 */
.L_x_43:
[----:B------:R-:W-:Y:S05]  /*1990*/  BSYNC.RECONVERGENT B1 ;  /* 0x0000000000017941 */ /* 0x000fea0003800200 */
.L_x_33:
[----:B------:R-:W-:-:S04]  /*19a0*/  IMAD.MOV.U32 R7, RZ, RZ, 0x0 ;  /* 0x00000000ff077424 */ /* 0x000fc800078e00ff */
[----:B0-----:R-:W-:Y:S05]  /*19b0*/  RET.REL.NODEC R6 `(_Z12avgpool_cudaPKfPfiiii) ;  /* 0xffffffe406907950 */ /* 0x001fea0003c3ffff */
.L_x_44:
        /* <DEDUP_REMOVED lines=12> */
.L_x_67:


//--------------------- .text._Z12maxpool_cudaPKfPfiiii --------------------------
	.section	.text._Z12maxpool_cudaPKfPfiiii,"ax",@progbits
	.align	128
        .global         _Z12maxpool_cudaPKfPfiiii
        .type           _Z12maxpool_cudaPKfPfiiii,@function
        .size           _Z12maxpool_cudaPKfPfiiii,(.L_x_72 - _Z12maxpool_cudaPKfPfiiii)
        .other          _Z12maxpool_cudaPKfPfiiii,@"STO_CUDA_ENTRY STV_DEFAULT"
_Z12maxpool_cudaPKfPfiiii:
.text._Z12maxpool_cudaPKfPfiiii:
[----:B------:R-:W-:Y:S08]  /*0000*/  LDC R1, c[0x0][0x37c] ;  /* 0x0000df00ff017b82 */ /* 0x000ff00000000800 */
[----:B------:R-:W0:Y:S01]  /*0010*/  LDC.64 R8, c[0x0][0x398] ;  /* 0x0000e600ff087b82 */ /* 0x000e220000000a00 */
[----:B------:R-:W1:Y:S01]  /*0020*/  LDCU UR8, c[0x0][0x394] ;  /* 0x00007280ff0877ac */ /* 0x000e620008000800 */
[----:B------:R-:W2:Y:S01]  /*0030*/  S2R R7, SR_TID.Y ;  /* 0x0000000000077919 */ /* 0x000ea20000002200 */
[----:B------:R-:W3:Y:S01]  /*0040*/  LDCU UR7, c[0x0][0x390] ;  /* 0x00007200ff0777ac */ /* 0x000ee20008000800 */
[----:B------:R-:W4:Y:S04]  /*0050*/  S2R R11, SR_TID.Z ;  /* 0x00000000000b7919 */ /* 0x000f280000002300 */
[----:B------:R-:W5:Y:S08]  /*0060*/  LDC R20, c[0x0][0x360] ;  /* 0x0000d800ff147b82 */ /* 0x000f700000000800 */
[----:B------:R-:W5:Y:S01]  /*0070*/  S2UR UR4, SR_CTAID.X ;  /* 0x00000000000479c3 */ /* 0x000f620000002500 */
[----:B0-----:R-:W-:-:S07]  /*0080*/  IABS R13, R9 ;  /* 0x00000009000d7213 */ /* 0x001fce0000000000 */
[----:B------:R-:W2:Y:S01]  /*0090*/  S2UR UR5, SR_CTAID.Y ;  /* 0x00000000000579c3 */ /* 0x000ea20000002600 */
[----:B-1----:R-:W-:Y:S01]  /*00a0*/  IADD3 R0, PT, PT, -R8, UR8, RZ ;  /* 0x0000000808007c10 */ /* 0x002fe2000fffe1ff */
[----:B------:R-:W0:Y:S06]  /*00b0*/  I2F.RP R4, R13 ;  /* 0x0000000d00047306 */ /* 0x000e2c0000209400 */
[----:B------:R-:W4:Y:S02]  /*00c0*/  S2UR UR6, SR_CTAID.Z ;  /* 0x00000000000679c3 */ /* 0x000f240000002700 */
        /* <DEDUP_REMOVED lines=14> */
[----:B------:R-:W2:Y:S03]  /*01b0*/  LDC R4, c[0x0][0x364] ;  /* 0x0000d900ff047b82 */ /* 0x000ea60000000800 */
[----:B------:R-:W-:-:S13]  /*01c0*/  ISETP.GT.U32.AND P1, PT, R13, R2, PT ;  /* 0x000000020d00720c */ /* 0x000fda0003f24070 */
[----:B------:R-:W-:Y:S02]  /*01d0*/  @!P1 IMAD.IADD R2, R2, 0x1, -R13 ;  /* 0x0000000102029824 */ /* 0x000fe400078e0a0d */
[----:B------:R-:W-:Y:S01]  /*01e0*/  @!P1 VIADD R3, R3, 0x1 ;  /* 0x0000000103039836 */ /* 0x000fe20000000000 */
[----:B------:R-:W-:Y:S01]  /*01f0*/  ISETP.NE.AND P1, PT, R9, RZ, PT ;  /* 0x000000ff0900720c */ /* 0x000fe20003f25270 */
[----:B-----5:R-:W-:Y:S01]  /*0200*/  IMAD R20, R20, UR4, R5 ;  /* 0x0000000414147c24 */ /* 0x020fe2000f8e0205 */
[----:B------:R-:W-:Y:S02]  /*0210*/  ISETP.GE.U32.AND P0, PT, R2, R13, PT ;  /* 0x0000000d0200720c */ /* 0x000fe40003f06070 */
[----:B------:R-:W4:Y:S01]  /*0220*/  LDC R2, c[0x0][0x368] ;  /* 0x0000da00ff027b82 */ /* 0x000f220000000800 */
[----:B--2---:R-:W-:-:S05]  /*0230*/  IMAD R0, R4, UR5, R7 ;  /* 0x0000000504007c24 */ /* 0x004fca000f8e0207 */
[----:B------:R-:W-:-:S05]  /*0240*/  VIMNMX R4, PT, PT, R20, R0, !PT ;  /* 0x0000000014047248 */ /* 0x000fca0007fe0100 */
[----:B------:R-:W-:-:S04]  /*0250*/  @P0 VIADD R3, R3, 0x1 ;  /* 0x0000000103030836 */ /* 0x000fc80000000000 */
[----:B------:R-:W-:Y:S01]  /*0260*/  @!P2 IMAD.MOV R3, RZ, RZ, -R3 ;  /* 0x000000ffff03a224 */ /* 0x000fe200078e0a03 */
[----:B------:R-:W-:-:S04]  /*0270*/  @!P1 LOP3.LUT R3, RZ, R9, RZ, 0x33, !PT ;  /* 0x00000009ff039212 */ /* 0x000fc800078e33ff */
[----:B------:R-:W-:Y:S01]  /*0280*/  ISETP.GT.AND P0, PT, R4, R3, PT ;  /* 0x000000030400720c */ /* 0x000fe20003f04270 */
[----:B----4-:R-:W-:-:S05]  /*0290*/  IMAD R2, R2, UR6, R11 ;  /* 0x0000000602027c24 */ /* 0x010fca000f8e020b */
[----:B---3--:R-:W-:-:S13]  /*02a0*/  ISETP.GE.OR P0, PT, R2, UR7, P0 ;  /* 0x0000000702007c0c */ /* 0x008fda0008706670 */
[----:B------:R-:W-:Y:S05]  /*02b0*/  @P0 EXIT ;  /* 0x000000000000094d */ /* 0x000fea0003800000 */
[----:B------:R-:W-:Y:S01]  /*02c0*/  ISETP.GE.AND P0, PT, R8, 0x1, PT ;  /* 0x000000010800780c */ /* 0x000fe20003f06270 */
[----:B------:R-:W-:Y:S01]  /*02d0*/  VIADD R3, R3, 0x1 ;  /* 0x0000000103037836 */ /* 0x000fe20000000000 */
[----:B------:R-:W0:Y:S01]  /*02e0*/  LDCU.64 UR6, c[0x0][0x358] ;  /* 0x00006b00ff0677ac */ /* 0x000e220008000a00 */
[----:B------:R-:W-:Y:S02]  /*02f0*/  IMAD R4, R2, UR8, RZ ;  /* 0x0000000802047c24 */ /* 0x000fe4000f8e02ff */
[C---:B------:R-:W-:Y:S02]  /*0300*/  IMAD R6, R3.reuse, R2, RZ ;  /* 0x0000000203067224 */ /* 0x040fe400078e02ff */
[----:B------:R-:W-:Y:S02]  /*0310*/  IMAD.MOV.U32 R2, RZ, RZ, -0x800001 ;  /* 0xff7fffffff027424 */ /* 0x000fe400078e00ff */
[----:B------:R-:W-:Y:S02]  /*0320*/  IMAD R4, R4, UR8, RZ ;  /* 0x0000000804047c24 */ /* 0x000fe4000f8e02ff */
[----:B------:R-:W-:-:S02]  /*0330*/  IMAD R5, R3, R6, RZ ;  /* 0x0000000603057224 */ /* 0x000fc400078e02ff */
[----:B------:R-:W-:Y:S05]  /*0340*/  @!P0 BRA `(.L_x_45) ;  /* 0x0000000c00448947 */ /* 0x000fea0003800000 */
[C---:B------:R-:W-:Y:S01]  /*0350*/  LOP3.LUT R6, R8.reuse, 0x7, RZ, 0xc0, !PT ;  /* 0x0000000708067812 */ /* 0x040fe200078ec0ff */
[----:B------:R-:W-:Y:S01]  /*0360*/  UMOV UR4, URZ ;  /* 0x000000ff00047c82 */ /* 0x000fe20008000000 */
[C---:B------:R-:W-:Y:S02]  /*0370*/  LOP3.LUT R7, R8.reuse, 0x3, RZ, 0xc0, !PT ;  /* 0x0000000308077812 */ /* 0x040fe400078ec0ff */
[----:B------:R-:W-:Y:S01]  /*0380*/  LOP3.LUT R8, R8, 0x7ffffff8, RZ, 0xc0, !PT ;  /* 0x7ffffff808087812 */ /* 0x000fe200078ec0ff */
[----:B------:R-:W-:Y:S01]  /*0390*/  VIADD R18, R6, 0xffffffff ;  /* 0xffffffff06127836 */ /* 0x000fe20000000000 */
[----:B------:R-:W-:-:S04]  /*03a0*/  SHF.R.S32.HI R9, RZ, 0x1f, R4 ;  /* 0x0000001fff097819 */ /* 0x000fc80000011404 */
[----:B------:R-:W-:-:S04]  /*03b0*/  ISETP.GE.U32.AND P0, PT, R18, 0x3, PT ;  /* 0x000000031200780c */ /* 0x000fc80003f06070 */
[----:B------:R-:W-:Y:S01]  /*03c0*/  P2R R2, PR, RZ, 0x1 ;  /* 0x00000001ff027803 */ /* 0x000fe20000000000 */
[----:B------:R-:W-:-:S08]  /*03d0*/  IMAD.MOV.U32 R2, RZ, RZ, -0x800001 ;  /* 0xff7fffffff027424 */ /* 0x000fd000078e00ff */
.L_x_52:
[----:B------:R-:W1:Y:S01]  /*03e0*/  LDCU.64 UR8, c[0x0][0x398] ;  /* 0x00007300ff0877ac */ /* 0x000e620008000a00 */
[----:B------:R-:W-:Y:S01]  /*03f0*/  IMAD.MOV.U32 R19, RZ, RZ, RZ ;  /* 0x000000ffff137224 */ /* 0x000fe200078e00ff */
[----:B-1----:R-:W-:Y:S01]  /*0400*/  UISETP.GE.U32.AND UP1, UPT, UR8, 0x8, UPT ;  /* 0x000000080800788c */ /* 0x002fe2000bf26070 */
[----:B------:R-:W-:-:S04]  /*0410*/  IMAD.U32 R11, RZ, RZ, UR9 ;  /* 0x00000009ff0b7e24 */ /* 0x000fc8000f8e00ff */
[----:B------:R-:W-:Y:S01]  /*0420*/  IMAD R10, R0, R11, UR4 ;  /* 0x00000004000a7e24 */ /* 0x000fe2000f8e020b */
[----:B------:R-:W-:-:S04]  /*0430*/  UIADD3 UR4, UPT, UPT, UR4, 0x1, URZ ;  /* 0x0000000104047890 */ /* 0x000fc8000fffe0ff */
[----:B------:R-:W-:Y:S01]  /*0440*/  UISETP.NE.AND UP0, UPT, UR4, UR8, UPT ;  /* 0x000000080400728c */ /* 0x000fe2000bf05270 */
[----:B------:R-:W-:Y:S10]  /*0450*/  BRA.U !UP1, `(.L_x_46) ;  /* 0x00000005097c7547 */ /* 0x000ff4000b800000 */
[----:B------:R-:W1:Y:S01]  /*0460*/  LDC R11, c[0x0][0x39c] ;  /* 0x0000e700ff0b7b82 */ /* 0x000e620000000800 */
[----:B------:R-:W2:Y:S01]  /*0470*/  LDCU UR8, c[0x0][0x394] ;  /* 0x00007280ff0877ac */ /* 0x000ea20008000800 */
[----:B------:R-:W-:-:S05]  /*0480*/  UMOV UR5, URZ ;  /* 0x000000ff00057c82 */ /* 0x000fca0008000000 */
.L_x_47:
[----:B-1----:R-:W-:-:S04]  /*0490*/  IMAD R17, R20, R11, UR5 ;  /* 0x0000000514117e24 */ /* 0x002fc8000f8e020b */
[----:B------:R-:W-:Y:S01]  /*04a0*/  VIADD R19, R17, 0x1 ;  /* 0x0000000111137836 */ /* 0x000fe20000000000 */
[----:B------:R-:W-:-:S04]  /*04b0*/  VIMNMX R12, PT, PT, R10, R17, !PT ;  /* 0x000000110a0c7248 */ /* 0x000fc80007fe0100 */
[----:B--2---:R-:W-:Y:S02]  /*04c0*/  ISETP.GE.AND P0, PT, R12, UR8, PT ;  /* 0x000000080c007c0c */ /* 0x004fe4000bf06270 */
[----:B------:R-:W-:-:S11]  /*04d0*/  VIMNMX R21, PT, PT, R10, R19, !PT ;  /* 0x000000130a157248 */ /* 0x000fd60007fe0100 */
[----:B------:R-:W1:Y:S01]  /*04e0*/  @!P0 LDC.64 R12, c[0x0][0x380] ;  /* 0x0000e000ff0c8b82 */ /* 0x000e620000000a00 */
[----:B------:R-:W-:-:S05]  /*04f0*/  @!P0 IMAD R14, R10, UR8, R17 ;  /* 0x000000080a0e8c24 */ /* 0x000fca000f8e0211 */
[----:B------:R-:W-:-:S04]  /*0500*/  @!P0 IADD3 R15, P1, PT, R4, R14, RZ ;  /* 0x0000000e040f8210 */ /* 0x000fc80007f3e0ff */
[----:B------:R-:W-:Y:S02]  /*0510*/  @!P0 LEA.HI.X.SX32 R16, R14, R9, 0x1, P1 ;  /* 0x000000090e108211 */ /* 0x000fe400008f0eff */
[----:B------:R-:W-:Y:S02]  /*0520*/  ISETP.GE.AND P1, PT, R21, UR8, PT ;  /* 0x0000000815007c0c */ /* 0x000fe4000bf26270 */
[----:B-1----:R-:W-:-:S04]  /*0530*/  @!P0 LEA R14, P2, R15, R12, 0x2 ;  /* 0x0000000c0f0e8211 */ /* 0x002fc800078410ff */
[----:B------:R-:W-:-:S07]  /*0540*/  @!P0 LEA.HI.X R15, R15, R13, R16, 0x2, P2 ;  /* 0x0000000d0f0f8211 */ /* 0x000fce00010f1410 */
[----:B------:R-:W1:Y:S01]  /*0550*/  @!P1 LDC.64 R12, c[0x0][0x380] ;  /* 0x0000e000ff0c9b82 */ /* 0x000e620000000a00 */
[----:B0-----:R0:W2:Y:S01]  /*0560*/  @!P0 LDG.E R21, desc[UR6][R14.64] ;  /* 0x000000060e158981 */ /* 0x0010a2000c1e1900 */
[----:B------:R-:W-:-:S05]  /*0570*/  @!P1 IMAD R16, R10, UR8, R19 ;  /* 0x000000080a109c24 */ /* 0x000fca000f8e0213 */
[----:B------:R-:W-:-:S04]  /*0580*/  @!P1 IADD3 R19, P2, PT, R4, R16, RZ ;  /* 0x0000001004139210 */ /* 0x000fc80007f5e0ff */
[----:B------:R-:W-:Y:S02]  /*0590*/  @!P1 LEA.HI.X.SX32 R16, R16, R9, 0x1, P2 ;  /* 0x0000000910109211 */ /* 0x000fe400010f0eff */
[----:B-1----:R-:W-:-:S04]  /*05a0*/  @!P1 LEA R12, P2, R19, R12, 0x2 ;  /* 0x0000000c130c9211 */ /* 0x002fc800078410ff */
[----:B------:R-:W-:-:S05]  /*05b0*/  @!P1 LEA.HI.X R13, R19, R13, R16, 0x2, P2 ;  /* 0x0000000d130d9211 */ /* 0x000fca00010f1410 */
[----:B------:R1:W3:Y:S01]  /*05c0*/  @!P1 LDG.E R19, desc[UR6][R12.64] ;  /* 0x000000060c139981 */ /* 0x0002e2000c1e1900 */
        /* <DEDUP_REMOVED lines=8> */
[----:B------:R-:W-:-:S05]  /*0650*/  ISETP.GE.AND P3, PT, R22, UR8, PT ;  /* 0x0000000816007c0c */ /* 0x000fca000bf66270 */
[----:B0-----:R-:W0:Y:S01]  /*0660*/  @!P5 LDC.64 R14, c[0x0][0x380] ;  /* 0x0000e000ff0edb82 */ /* 0x001e220000000a00 */
[----:B------:R-:W-:-:S05]  /*0670*/  @!P5 IMAD R16, R10, UR8, R23 ;  /* 0x000000080a10dc24 */ /* 0x000fca000f8e0217 */
[----:B------:R-:W-:Y:S01]  /*0680*/  @!P5 IADD3 R23, P2, PT, R4, R16, RZ ;  /* 0x000000100417d210 */ /* 0x000fe20007f5e0ff */
[C---:B------:R-:W-:Y:S01]  /*0690*/  @!P4 IMAD R27, R10.reuse, UR8, R27 ;  /* 0x000000080a1bcc24 */ /* 0x040fe2000f8e021b */
[----:B-1----:R-:W1:Y:S01]  /*06a0*/  @!P4 LDC.64 R12, c[0x0][0x380] ;  /* 0x0000e000ff0ccb82 */ /* 0x002e620000000a00 */
[----:B------:R-:W-:Y:S01]  /*06b0*/  @!P3 IMAD R26, R10, UR8, R25 ;  /* 0x000000080a1abc24 */ /* 0x000fe2000f8e0219 */
[----:B------:R-:W-:Y:S02]  /*06c0*/  @!P5 LEA.HI.X.SX32 R16, R16, R9, 0x1, P2 ;  /* 0x000000091010d211 */ /* 0x000fe400010f0eff */
[----:B--2---:R-:W-:Y:S01]  /*06d0*/  @!P0 FMNMX R2, R2, R21, !PT ;  /* 0x0000001502028209 */ /* 0x004fe20007800000 */
[----:B------:R-:W-:Y:S01]  /*06e0*/  VIADD R21, R17, 0x5 ;  /* 0x0000000511157836 */ /* 0x000fe20000000000 */
[----:B0-----:R-:W-:-:S04]  /*06f0*/  @!P5 LEA R22, P0, R23, R14, 0x2 ;  /* 0x0000000e1716d211 */ /* 0x001fc800078010ff */
[----:B------:R-:W-:Y:S02]  /*0700*/  @!P5 LEA.HI.X R23, R23, R15, R16, 0x2, P0 ;  /* 0x0000000f1717d211 */ /* 0x000fe400000f1410 */
[----:B------:R-:W0:Y:S01]  /*0710*/  @!P3 LDC.64 R14, c[0x0][0x380] ;  /* 0x0000e000ff0ebb82 */ /* 0x000e220000000a00 */
[----:B------:R-:W-:-:S03]  /*0720*/  VIMNMX R16, PT, PT, R10, R21, !PT ;  /* 0x000000150a107248 */ /* 0x000fc60007fe0100 */
[----:B------:R-:W2:Y:S01]  /*0730*/  @!P5 LDG.E R23, desc[UR6][R22.64] ;  /* 0x000000061617d981 */ /* 0x000ea2000c1e1900 */
[----:B------:R-:W-:Y:S02]  /*0740*/  ISETP.GE.AND P2, PT, R16, UR8, PT ;  /* 0x0000000810007c0c */ /* 0x000fe4000bf46270 */
[----:B------:R-:W-:-:S04]  /*0750*/  @!P4 IADD3 R16, P0, PT, R4, R27, RZ ;  /* 0x0000001b0410c210 */ /* 0x000fc80007f1e0ff */
[----:B------:R-:W-:Y:S02]  /*0760*/  @!P4 LEA.HI.X.SX32 R27, R27, R9, 0x1, P0 ;  /* 0x000000091b1bc211 */ /* 0x000fe400000f0eff */
[----:B-1----:R-:W-:-:S04]  /*0770*/  @!P4 LEA R24, P0, R16, R12, 0x2 ;  /* 0x0000000c1018c211 */ /* 0x002fc800078010ff */
[----:B------:R-:W-:Y:S01]  /*0780*/  @!P4 LEA.HI.X R25, R16, R13, R27, 0x2, P0 ;  /* 0x0000000d1019c211 */ /* 0x000fe200000f141b */
[C---:B------:R-:W-:Y:S01]  /*0790*/  VIADD R27, R17.reuse, 0x6 ;  /* 0x00000006111b7836 */ /* 0x040fe20000000000 */
[----:B------:R-:W1:Y:S01]  /*07a0*/  @!P2 LDC.64 R12, c[0x0][0x380] ;  /* 0x0000e000ff0cab82 */ /* 0x000e620000000a00 */
[----:B------:R-:W-:Y:S01]  /*07b0*/  @!P3 IADD3 R16, P0, PT, R4, R26, RZ ;  /* 0x0000001a0410b210 */ /* 0x000fe20007f1e0ff */
[----:B------:R-:W-:Y:S01]  /*07c0*/  @!P2 IMAD R21, R10, UR8, R21 ;  /* 0x000000080a15ac24 */ /* 0x000fe2000f8e0215 */
[----:B---3--:R-:W-:Y:S01]  /*07d0*/  @!P1 FMNMX R2, R2, R19, !PT ;  /* 0x0000001302029209 */ /* 0x008fe20007800000 */
[----:B------:R-:W-:Y:S01]  /*07e0*/  VIADD R17, R17, 0x7 ;  /* 0x0000000711117836 */ /* 0x000fe20000000000 */
[----:B------:R-:W-:Y:S01]  /*07f0*/  @!P3 LEA.HI.X.SX32 R26, R26, R9, 0x1, P0 ;  /* 0x000000091a1ab211 */ /* 0x000fe200000f0eff */
[----:B------:R-:W3:Y:S01]  /*0800*/  @!P4 LDG.E R25, desc[UR6][R24.64] ;  /* 0x000000061819c981 */ /* 0x000ee2000c1e1900 */
[----:B0-----:R-:W-:-:S04]  /*0810*/  @!P3 LEA R14, P0, R16, R14, 0x2 ;  /* 0x0000000e100eb211 */ /* 0x001fc800078010ff */
[----:B------:R-:W-:Y:S02]  /*0820*/  @!P3 LEA.HI.X R15, R16, R15, R26, 0x2, P0 ;  /* 0x0000000f100fb211 */ /* 0x000fe400000f141a */
[----:B------:R-:W-:-:S04]  /*0830*/  VIMNMX R16, PT, PT, R10, R27, !PT ;  /* 0x0000001b0a107248 */ /* 0x000fc80007fe0100 */
[----:B------:R-:W-:Y:S01]  /*0840*/  ISETP.GE.AND P0, PT, R16, UR8, PT ;  /* 0x0000000810007c0c */ /* 0x000fe2000bf06270 */
[----:B------:R-:W4:Y:S01]  /*0850*/  @!P3 LDG.E R15, desc[UR6][R14.64] ;  /* 0x000000060e0fb981 */ /* 0x000f22000c1e1900 */
[----:B------:R-:W-:-:S04]  /*0860*/  @!P2 IADD3 R16, P1, PT, R4, R21, RZ ;  /* 0x000000150410a210 */ /* 0x000fc80007f3e0ff */
[----:B------:R-:W-:Y:S02]  /*0870*/  @!P2 LEA.HI.X.SX32 R21, R21, R9, 0x1, P1 ;  /* 0x000000091515a211 */ /* 0x000fe400008f0eff */
[----:B-1----:R-:W-:-:S04]  /*0880*/  @!P2 LEA R28, P1, R16, R12, 0x2 ;  /* 0x0000000c101ca211 */ /* 0x002fc800078210ff */
[----:B------:R-:W-:Y:S01]  /*0890*/  @!P2 LEA.HI.X R29, R16, R13, R21, 0x2, P1 ;  /* 0x0000000d101da211 */ /* 0x000fe200008f1415 */
[----:B------:R-:W-:Y:S01]  /*08a0*/  @!P0 IMAD R27, R10, UR8, R27 ;  /* 0x000000080a1b8c24 */ /* 0x000fe2000f8e021b */
[----:B------:R-:W0:Y:S04]  /*08b0*/  @!P0 LDC.64 R12, c[0x0][0x380] ;  /* 0x0000e000ff0c8b82 */ /* 0x000e280000000a00 */
[----:B------:R-:W-:Y:S01]  /*08c0*/  @!P0 IADD3 R16, P1, PT, R4, R27, RZ ;  /* 0x0000001b04108210 */ /* 0x000fe20007f3e0ff */
[----:B------:R-:W5:Y:S03]  /*08d0*/  @!P2 LDG.E R29, desc[UR6][R28.64] ;  /* 0x000000061c1da981 */ /* 0x000f66000c1e1900 */
[----:B------:R-:W-:-:S02]  /*08e0*/  @!P0 LEA.HI.X.SX32 R27, R27, R9, 0x1, P1 ;  /* 0x000000091b1b8211 */ /* 0x000fc400008f0eff */
[----:B0-----:R-:W-:Y:S02]  /*08f0*/  @!P0 LEA R26, P1, R16, R12, 0x2 ;  /* 0x0000000c101a8211 */ /* 0x001fe400078210ff */
[----:B------:R-:W-:Y:S02]  /*0900*/  VIMNMX R12, PT, PT, R10, R17, !PT ;  /* 0x000000110a0c7248 */ /* 0x000fe40007fe0100 */
[----:B------:R-:W-:Y:S02]  /*0910*/  @!P0 LEA.HI.X R27, R16, R13, R27, 0x2, P1 ;  /* 0x0000000d101b8211 */ /* 0x000fe400008f141b */
[----:B------:R-:W-:-:S04]  /*0920*/  ISETP.GE.AND P1, PT, R12, UR8, PT ;  /* 0x000000080c007c0c */ /* 0x000fc8000bf26270 */
[----:B------:R-:W5:Y:S09]  /*0930*/  @!P0 LDG.E R27, desc[UR6][R26.64] ;  /* 0x000000061a1b8981 */ /* 0x000f72000c1e1900 */
[----:B------:R-:W0:Y:S01]  /*0940*/  @!P1 LDC.64 R12, c[0x0][0x380] ;  /* 0x0000e000ff0c9b82 */ /* 0x000e220000000a00 */
[----:B------:R-:W-:-:S05]  /*0950*/  @!P1 IMAD R17, R10, UR8, R17 ;  /* 0x000000080a119c24 */ /* 0x000fca000f8e0211 */
[----:B------:R-:W-:-:S04]  /*0960*/  @!P1 IADD3 R16, P6, PT, R4, R17, RZ ;  /* 0x0000001104109210 */ /* 0x000fc80007fde0ff */
[----:B------:R-:W-:Y:S02]  /*0970*/  @!P1 LEA.HI.X.SX32 R17, R17, R9, 0x1, P6 ;  /* 0x0000000911119211 */ /* 0x000fe400030f0eff */
[----:B0-----:R-:W-:-:S04]  /*0980*/  @!P1 LEA R12, P6, R16, R12, 0x2 ;  /* 0x0000000c100c9211 */ /* 0x001fc800078c10ff */
[----:B------:R-:W-:-:S06]  /*0990*/  @!P1 LEA.HI.X R13, R16, R13, R17, 0x2, P6 ;  /* 0x0000000d100d9211 */ /* 0x000fcc00030f1411 */
[----:B------:R-:W5:Y:S01]  /*09a0*/  @!P1 LDG.E R13, desc[UR6][R12.64] ;  /* 0x000000060c0d9981 */ /* 0x000f62000c1e1900 */
[----:B------:R-:W-:Y:S01]  /*09b0*/  UIADD3 UR5, UPT, UPT, UR5, 0x8, URZ ;  /* 0x0000000805057890 */ /* 0x000fe2000fffe0ff */
[----:B--2---:R-:W-:-:S04]  /*09c0*/  @!P5 FMNMX R2, R2, R23, !PT ;  /* 0x000000170202d209 */ /* 0x004fc80007800000 */
[----:B---3--:R-:W-:-:S04]  /*09d0*/  @!P4 FMNMX R2, R2, R25, !PT ;  /* 0x000000190202c209 */ /* 0x008fc80007800000 */
[----:B----4-:R-:W-:-:S04]  /*09e0*/  @!P3 FMNMX R2, R2, R15, !PT ;  /* 0x0000000f0202b209 */ /* 0x010fc80007800000 */
[----:B-----5:R-:W-:Y:S02]  /*09f0*/  @!P2 FMNMX R2, R2, R29, !PT ;  /* 0x0000001d0202a209 */ /* 0x020fe40007800000 */
[----:B------:R-:W-:Y:S02]  /*0a00*/  ISETP.NE.AND P2, PT, R8, UR5, PT ;  /* 0x0000000508007c0c */ /* 0x000fe4000bf45270 */
[----:B------:R-:W-:-:S04]  /*0a10*/  @!P0 FMNMX R2, R2, R27, !PT ;  /* 0x0000001b02028209 */ /* 0x000fc80007800000 */
[----:B------:R-:W-:-:S07]  /*0a20*/  @!P1 FMNMX R2, R2, R13, !PT ;  /* 0x0000000d02029209 */ /* 0x000fce0007800000 */
[----:B------:R-:W-:Y:S05]  /*0a30*/  @P2 BRA `(.L_x_47) ;  /* 0xfffffff800942947 */ /* 0x000fea000383ffff */
[----:B------:R-:W-:-:S07]  /*0a40*/  IMAD.MOV.U32 R19, RZ, RZ, R8 ;  /* 0x000000ffff137224 */ /* 0x000fce00078e0008 */
.L_x_46:
[----:B------:R-:W-:-:S13]  /*0a50*/  ISETP.NE.AND P0, PT, R6, RZ, PT ;  /* 0x000000ff0600720c */ /* 0x000fda0003f05270 */
[----:B------:R-:W-:Y:S05]  /*0a60*/  @!P0 BRA `(.L_x_48) ;  /* 0x0000000400788947 */ /* 0x000fea0003800000 */
[----:B------:R-:W-:Y:S02]  /*0a70*/  ISETP.GE.U32.AND P1, PT, R18, 0x3, PT ;  /* 0x000000031200780c */ /* 0x000fe40003f26070 */
[----:B------:R-:W-:-:S11]  /*0a80*/  ISETP.NE.AND P0, PT, R7, RZ, PT ;  /* 0x000000ff0700720c */ /* 0x000fd60003f05270 */
[----:B------:R-:W-:Y:S05]  /*0a90*/  @!P1 BRA `(.L_x_49) ;  /* 0x0000000000b89947 */ /* 0x000fea0003800000 */
[----:B------:R-:W1:Y:S01]  /*0aa0*/  LDCU UR5, c[0x0][0x394] ;  /* 0x00007280ff0577ac */ /* 0x000e620008000800 */
[----:B------:R-:W-:-:S04]  /*0ab0*/  IMAD R15, R20, R11, R19 ;  /* 0x0000000b140f7224 */ /* 0x000fc800078e0213 */
[C---:B------:R-:W-:Y:S01]  /*0ac0*/  VIADD R27, R15.reuse, 0x1 ;  /* 0x000000010f1b7836 */ /* 0x040fe20000000000 */
[----:B------:R-:W-:Y:S01]  /*0ad0*/  VIMNMX R12, PT, PT, R10, R15, !PT ;  /* 0x0000000f0a0c7248 */ /* 0x000fe20007fe0100 */
[C---:B------:R-:W-:Y:S02]  /*0ae0*/  VIADD R25, R15.reuse, 0x2 ;  /* 0x000000020f197836 */ /* 0x040fe40000000000 */
[----:B------:R-:W-:-:S05]  /*0af0*/  VIADD R21, R15, 0x3 ;  /* 0x000000030f157836 */ /* 0x000fca0000000000 */
[----:B------:R-:W-:Y:S02]  /*0b00*/  VIMNMX R14, PT, PT, R10, R21, !PT ;  /* 0x000000150a0e7248 */ /* 0x000fe40007fe0100 */
[----:B-1----:R-:W-:Y:S02]  /*0b10*/  ISETP.GE.AND P4, PT, R12, UR5, PT ;  /* 0x000000050c007c0c */ /* 0x002fe4000bf86270 */
[----:B------:R-:W-:Y:S02]  /*0b20*/  VIMNMX R12, PT, PT, R10, R27, !PT ;  /* 0x0000001b0a0c7248 */ /* 0x000fe40007fe0100 */
[----:B------:R-:W-:Y:S02]  /*0b30*/  ISETP.GE.AND P1, PT, R14, UR5, PT ;  /* 0x000000050e007c0c */ /* 0x000fe4000bf26270 */
[----:B------:R-:W-:Y:S02]  /*0b40*/  ISETP.GE.AND P3, PT, R12, UR5, PT ;  /* 0x000000050c007c0c */ /* 0x000fe4000bf66270 */
[----:B------:R-:W-:-:S04]  /*0b50*/  VIMNMX R12, PT, PT, R10, R25, !PT ;  /* 0x000000190a0c7248 */ /* 0x000fc80007fe0100 */
[----:B------:R-:W-:Y:S01]  /*0b60*/  ISETP.GE.AND P2, PT, R12, UR5, PT ;  /* 0x000000050c007c0c */ /* 0x000fe2000bf46270 */
[----:B------:R-:W1:Y:S01]  /*0b70*/  @!P4 LDC.64 R16, c[0x0][0x380] ;  /* 0x0000e000ff10cb82 */ /* 0x000e620000000a00 */
[----:B------:R-:W-:-:S03]  /*0b80*/  @!P4 IMAD R22, R10, UR5, R15 ;  /* 0x000000050a16cc24 */ /* 0x000fc6000f8e020f */
[----:B------:R-:W-:Y:S02]  /*0b90*/  @!P1 IMAD R21, R10, UR5, R21 ;  /* 0x000000050a159c24 */ /* 0x000fe4000f8e0215 */
[----:B------:R-:W-:Y:S01]  /*0ba0*/  @!P4 IADD3 R23, P5, PT, R4, R22, RZ ;  /* 0x000000160417c210 */ /* 0x000fe20007fbe0ff */
[----:B------:R-:W-:Y:S01]  /*0bb0*/  @!P3 IMAD R24, R10, UR5, R27 ;  /* 0x000000050a18bc24 */ /* 0x000fe2000f8e021b */
[----:B------:R-:W2:Y:S02]  /*0bc0*/  @!P3 LDC.64 R12, c[0x0][0x380] ;  /* 0x0000e000ff0cbb82 */ /* 0x000ea40000000a00 */
[----:B------:R-:W-:Y:S02]  /*0bd0*/  @!P4 LEA.HI.X.SX32 R26, R22, R9, 0x1, P5 ;  /* 0x00000009161ac211 */ /* 0x000fe400028f0eff */
[----:B------:R-:W-:-:S04]  /*0be0*/  @!P2 IMAD R25, R10, UR5, R25 ;  /* 0x000000050a19ac24 */ /* 0x000fc8000f8e0219 */
[----:B------:R-:W3:Y:S01]  /*0bf0*/  @!P2 LDC.64 R14, c[0x0][0x380] ;  /* 0x0000e000ff0eab82 */ /* 0x000ee20000000a00 */
[----:B-1----:R-:W-:-:S04]  /*0c00*/  @!P4 LEA R22, P5, R23, R16, 0x2 ;  /* 0x000000101716c211 */ /* 0x002fc800078a10ff */
[----:B------:R-:W-:Y:S02]  /*0c10*/  @!P4 LEA.HI.X R23, R23, R17, R26, 0x2, P5 ;  /* 0x000000111717c211 */ /* 0x000fe400028f141a */
[----:B------:R-:W-:Y:S01]  /*0c20*/  @!P3 IADD3 R26, P5, PT, R4, R24, RZ ;  /* 0x00000018041ab210 */ /* 0x000fe20007fbe0ff */
[----:B------:R-:W1:Y:S03]  /*0c30*/  @!P1 LDC.64 R16, c[0x0][0x380] ;  /* 0x0000e000ff109b82 */ /* 0x000e660000000a00 */
[----:B------:R-:W-:Y:S01]  /*0c40*/  @!P3 LEA.HI.X.SX32 R24, R24, R9, 0x1, P5 ;  /* 0x000000091818b211 */ /* 0x000fe200028f0eff */
[----:B0-----:R-:W4:Y:S01]  /*0c50*/  @!P4 LDG.E R23, desc[UR6][R22.64] ;  /* 0x000000061617c981 */ /* 0x001f22000c1e1900 */
[----:B--2---:R-:W-:-:S04]  /*0c60*/  @!P3 LEA R12, P5, R26, R12, 0x2 ;  /* 0x0000000c1a0cb211 */ /* 0x004fc800078a10ff */
[----:B------:R-:W-:Y:S02]  /*0c70*/  @!P3 LEA.HI.X R13, R26, R13, R24, 0x2, P5 ;  /* 0x0000000d1a0db211 */ /* 0x000fe400028f1418 */
[----:B------:R-:W-:-:S04]  /*0c80*/  @!P2 IADD3 R24, P5, PT, R4, R25, RZ ;  /* 0x000000190418a210 */ /* 0x000fc80007fbe0ff */
[----:B------:R-:W-:Y:S01]  /*0c90*/  @!P2 LEA.HI.X.SX32 R25, R25, R9, 0x1, P5 ;  /* 0x000000091919a211 */ /* 0x000fe200028f0eff */
[----:B------:R-:W2:Y:S01]  /*0ca0*/  @!P3 LDG.E R13, desc[UR6][R12.64] ;  /* 0x000000060c0db981 */ /* 0x000ea2000c1e1900 */
[----:B---3--:R-:W-:-:S04]  /*0cb0*/  @!P2 LEA R14, P5, R24, R14, 0x2 ;  /* 0x0000000e180ea211 */ /* 0x008fc800078a10ff */
[----:B------:R-:W-:Y:S02]  /*0cc0*/  @!P2 LEA.HI.X R15, R24, R15, R25, 0x2, P5 ;  /* 0x0000000f180fa211 */ /* 0x000fe400028f1419 */
[----:B------:R-:W-:-:S04]  /*0cd0*/  @!P1 IADD3 R24, P5, PT, R4, R21, RZ ;  /* 0x0000001504189210 */ /* 0x000fc80007fbe0ff */
[----:B------:R-:W-:Y:S01]  /*0ce0*/  @!P1 LEA.HI.X.SX32 R21, R21, R9, 0x1, P5 ;  /* 0x0000000915159211 */ /* 0x000fe200028f0eff */
[----:B------:R-:W3:Y:S01]  /*0cf0*/  @!P2 LDG.E R15, desc[UR6][R14.64] ;  /* 0x000000060e0fa981 */ /* 0x000ee2000c1e1900 */
[----:B-1----:R-:W-:-:S04]  /*0d00*/  @!P1 LEA R16, P5, R24, R16, 0x2 ;  /* 0x0000001018109211 */ /* 0x002fc800078a10ff */
[----:B------:R-:W-:-:S06]  /*0d10*/  @!P1 LEA.HI.X R17, R24, R17, R21, 0x2, P5 ;  /* 0x0000001118119211 */ /* 0x000fcc00028f1415 */
[----:B------:R-:W5:Y:S01]  /*0d20*/  @!P1 LDG.E R17, desc[UR6][R16.64] ;  /* 0x0000000610119981 */ /* 0x000f62000c1e1900 */
[----:B------:R-:W-:Y:S01]  /*0d30*/  VIADD R19, R19, 0x4 ;  /* 0x0000000413137836 */ /* 0x000fe20000000000 */
[----:B----4-:R-:W-:-:S04]  /*0d40*/  @!P4 FMNMX R2, R2, R23, !PT ;  /* 0x000000170202c209 */ /* 0x010fc80007800000 */
[----:B--2---:R-:W-:-:S04]  /*0d50*/  @!P3 FMNMX R2, R2, R13, !PT ;  /* 0x0000000d0202b209 */ /* 0x004fc80007800000 */
[----:B---3--:R-:W-:-:S04]  /*0d60*/  @!P2 FMNMX R2, R2, R15, !PT ;  /* 0x0000000f0202a209 */ /* 0x008fc80007800000 */
[----:B-----5:R-:W-:-:S07]  /*0d70*/  @!P1 FMNMX R2, R2, R17, !PT ;  /* 0x0000001102029209 */ /* 0x020fce0007800000 */
.L_x_49:
[----:B------:R-:W-:Y:S05]  /*0d80*/  @!P0 BRA `(.L_x_48) ;  /* 0x0000000000b08947 */ /* 0x000fea0003800000 */
[----:B------:R-:W1:Y:S01]  /*0d90*/  LDCU UR5, c[0x0][0x398] ;  /* 0x00007300ff0577ac */ /* 0x000e620008000800 */
[----:B------:R-:W-:Y:S01]  /*0da0*/  ISETP.NE.AND P0, PT, R7, 0x1, PT ;  /* 0x000000010700780c */ /* 0x000fe20003f05270 */
[----:B-1----:R-:W-:-:S12]  /*0db0*/  ULOP3.LUT UP1, URZ, UR5, 0x1, URZ, 0xc0, !UPT ;  /* 0x0000000105ff7892 */ /* 0x002fd8000f82c0ff */
[----:B------:R-:W-:Y:S05]  /*0dc0*/  @!P0 BRA `(.L_x_50) ;  /* 0x0000000000608947 */ /* 0x000fea0003800000 */
[----:B------:R-:W1:Y:S01]  /*0dd0*/  LDCU UR5, c[0x0][0x394] ;  /* 0x00007280ff0577ac */ /* 0x000e620008000800 */
[----:B------:R-:W-:-:S04]  /*0de0*/  IMAD R21, R20, R11, R19 ;  /* 0x0000000b14157224 */ /* 0x000fc800078e0213 */
[----:B------:R-:W-:Y:S01]  /*0df0*/  VIADD R17, R21, 0x1 ;  /* 0x0000000115117836 */ /* 0x000fe20000000000 */
[----:B------:R-:W-:-:S04]  /*0e00*/  VIMNMX R12, PT, PT, R10, R21, !PT ;  /* 0x000000150a0c7248 */ /* 0x000fc80007fe0100 */
[----:B-1----:R-:W-:Y:S02]  /*0e10*/  ISETP.GE.AND P0, PT, R12, UR5, PT ;  /* 0x000000050c007c0c */ /* 0x002fe4000bf06270 */
[----:B------:R-:W-:-:S04]  /*0e20*/  VIMNMX R12, PT, PT, R10, R17, !PT ;  /* 0x000000110a0c7248 */ /* 0x000fc80007fe0100 */
[----:B------:R-:W-:-:S07]  /*0e30*/  ISETP.GE.AND P1, PT, R12, UR5, PT ;  /* 0x000000050c007c0c */ /* 0x000fce000bf26270 */
[----:B------:R-:W1:Y:S01]  /*0e40*/  @!P0 LDC.64 R12, c[0x0][0x380] ;  /* 0x0000e000ff0c8b82 */ /* 0x000e620000000a00 */
[----:B------:R-:W-:-:S05]  /*0e50*/  @!P0 IMAD R16, R10, UR5, R21 ;  /* 0x000000050a108c24 */ /* 0x000fca000f8e0215 */
[----:B------:R-:W-:Y:S01]  /*0e60*/  @!P0 IADD3 R21, P2, PT, R4, R16, RZ ;  /* 0x0000001004158210 */ /* 0x000fe20007f5e0ff */
[----:B------:R-:W-:Y:S01]  /*0e70*/  @!P1 IMAD R17, R10, UR5, R17 ;  /* 0x000000050a119c24 */ /* 0x000fe2000f8e0211 */
[----:B------:R-:W2:Y:S02]  /*0e80*/  @!P1 LDC.64 R14, c[0x0][0x380] ;  /* 0x0000e000ff0e9b82 */ /* 0x000ea40000000a00 */
[----:B------:R-:W-:Y:S02]  /*0e90*/  @!P0 LEA.HI.X.SX32 R22, R16, R9, 0x1, P2 ;  /* 0x0000000910168211 */ /* 0x000fe400010f0eff */
[----:B------:R-:W-:-:S04]  /*0ea0*/  @!P1 IADD3 R16, P3, PT, R4, R17, RZ ;  /* 0x0000001104109210 */ /* 0x000fc80007f7e0ff */
[----:B------:R-:W-:Y:S02]  /*0eb0*/  @!P1 LEA.HI.X.SX32 R17, R17, R9, 0x1, P3 ;  /* 0x0000000911119211 */ /* 0x000fe400018f0eff */
[----:B-1----:R-:W-:-:S04]  /*0ec0*/  @!P0 LEA R12, P2, R21, R12, 0x2 ;  /* 0x0000000c150c8211 */ /* 0x002fc800078410ff */
[----:B------:R-:W-:Y:S02]  /*0ed0*/  @!P0 LEA.HI.X R13, R21, R13, R22, 0x2, P2 ;  /* 0x0000000d150d8211 */ /* 0x000fe400010f1416 */
[----:B--2---:R-:W-:-:S04]  /*0ee0*/  @!P1 LEA R14, P2, R16, R14, 0x2 ;  /* 0x0000000e100e9211 */ /* 0x004fc800078410ff */
[----:B0-----:R-:W2:Y:S01]  /*0ef0*/  @!P0 LDG.E R13, desc[UR6][R12.64] ;  /* 0x000000060c0d8981 */ /* 0x001ea2000c1e1900 */
[----:B------:R-:W-:-:S06]  /*0f00*/  @!P1 LEA.HI.X R15, R16, R15, R17, 0x2, P2 ;  /* 0x0000000f100f9211 */ /* 0x000fcc00010f1411 */
[----:B------:R-:W3:Y:S01]  /*0f10*/  @!P1 LDG.E R15, desc[UR6][R14.64] ;  /* 0x000000060e0f9981 */ /* 0x000ee2000c1e1900 */
[----:B------:R-:W-:Y:S01]  /*0f20*/  VIADD R19, R19, 0x2 ;  /* 0x0000000213137836 */ /* 0x000fe20000000000 */
[----:B--2---:R-:W-:-:S04]  /*0f30*/  @!P0 FMNMX R2, R2, R13, !PT ;  /* 0x0000000d02028209 */ /* 0x004fc80007800000 */
[----:B---3--:R-:W-:-:S07]  /*0f40*/  @!P1 FMNMX R2, R2, R15, !PT ;  /* 0x0000000f02029209 */ /* 0x008fce0007800000 */
.L_x_50:
[----:B------:R-:W-:Y:S05]  /*0f50*/  BRA.U !UP1, `(.L_x_48) ;  /* 0x00000001093c7547 */ /* 0x000fea000b800000 */
[----:B------:R-:W1:Y:S01]  /*0f60*/  LDCU UR5, c[0x0][0x394] ;  /* 0x00007280ff0577ac */ /* 0x000e620008000800 */
[----:B------:R-:W-:Y:S01]  /*0f70*/  IMAD R11, R20, R11, R19 ;  /* 0x0000000b140b7224 */ /* 0x000fe200078e0213 */
[----:B------:R-:W-:Y:S04]  /*0f80*/  BSSY.RECONVERGENT B0, `(.L_x_48) ;  /* 0x000000c000007945 */ /* 0x000fe80003800200 */
[----:B------:R-:W-:-:S04]  /*0f90*/  VIMNMX R12, PT, PT, R10, R11, !PT ;  /* 0x0000000b0a0c7248 */ /* 0x000fc80007fe0100 */
[----:B-1----:R-:W-:-:S13]  /*0fa0*/  ISETP.GE.AND P0, PT, R12, UR5, PT ;  /* 0x000000050c007c0c */ /* 0x002fda000bf06270 */
[----:B------:R-:W-:Y:S05]  /*0fb0*/  @P0 BRA `(.L_x_51) ;  /* 0x0000000000200947 */ /* 0x000fea0003800000 */
[----:B------:R-:W1:Y:S01]  /*0fc0*/  LDCU.64 UR8, c[0x0][0x380] ;  /* 0x00007000ff0877ac */ /* 0x000e620008000a00 */
[----:B------:R-:W-:-:S05]  /*0fd0*/  IMAD R10, R10, UR5, R11 ;  /* 0x000000050a0a7c24 */ /* 0x000fca000f8e020b */
[----:B------:R-:W-:-:S04]  /*0fe0*/  IADD3 R11, P0, PT, R4, R10, RZ ;  /* 0x0000000a040b7210 */ /* 0x000fc80007f1e0ff */
[----:B------:R-:W-:Y:S02]  /*0ff0*/  LEA.HI.X.SX32 R12, R10, R9, 0x1, P0 ;  /* 0x000000090a0c7211 */ /* 0x000fe400000f0eff */
[----:B-1----:R-:W-:-:S04]  /*1000*/  LEA R10, P0, R11, UR8, 0x2 ;  /* 0x000000080b0a7c11 */ /* 0x002fc8000f8010ff */
[----:B------:R-:W-:-:S06]  /*1010*/  LEA.HI.X R11, R11, UR9, R12, 0x2, P0 ;  /* 0x000000090b0b7c11 */ /* 0x000fcc00080f140c */
[----:B0-----:R-:W2:Y:S02]  /*1020*/  LDG.E R11, desc[UR6][R10.64] ;  /* 0x000000060a0b7981 */ /* 0x001ea4000c1e1900 */
[----:B--2---:R-:W-:-:S07]  /*1030*/  FMNMX R2, R2, R11, !PT ;  /* 0x0000000b02027209 */ /* 0x004fce0007800000 */
.L_x_51:
[----:B0-----:R-:W-:Y:S05]  /*1040*/  BSYNC.RECONVERGENT B0 ;  /* 0x0000000000007941 */ /* 0x001fea0003800200 */
.L_x_48:
[----:B------:R-:W-:Y:S05]  /*1050*/  BRA.U UP0, `(.L_x_52) ;  /* 0xfffffff100e07547 */ /* 0x000fea000b83ffff */
.L_x_45:
[----:B------:R-:W1:Y:S01]  /*1060*/  LDCU.64 UR8, c[0x0][0x388] ;  /* 0x00007100ff0877ac */ /* 0x000e620008000a00 */
[----:B------:R-:W-:-:S05]  /*1070*/  IMAD R0, R3, R0, R20 ;  /* 0x0000000003007224 */ /* 0x000fca00078e0214 */
[----:B------:R-:W-:-:S04]  /*1080*/  IADD3 R5, P0, PT, R5, R0, RZ ;  /* 0x0000000005057210 */ /* 0x000fc80007f1e0ff */
[----:B------:R-:W-:Y:S02]  /*1090*/  LEA.HI.X.SX32 R0, R0, RZ, 0x1, P0 ;  /* 0x000000ff00007211 */ /* 0x000fe400000f0eff */
[----:B-1----:R-:W-:-:S04]  /*10a0*/  LEA R4, P0, R5, UR8, 0x2 ;  /* 0x0000000805047c11 */ /* 0x002fc8000f8010ff */
[----:B------:R-:W-:-:S05]  /*10b0*/  LEA.HI.X R5, R5, UR9, R0, 0x2, P0 ;  /* 0x0000000905057c11 */ /* 0x000fca00080f1400 */
[----:B0-----:R-:W-:Y:S01]  /*10c0*/  STG.E desc[UR6][R4.64], R2 ;  /* 0x0000000204007986 */ /* 0x001fe2000c101906 */
[----:B------:R-:W-:Y:S05]  /*10d0*/  EXIT ;  /* 0x000000000000794d */ /* 0x000fea0003800000 */
.L_x_53:
        /* <DEDUP_REMOVED lines=10> */
.L_x_72:


//--------------------- .text._Z4tanhPfi          --------------------------
	.section	.text._Z4tanhPfi,"ax",@progbits
	.align	128
        .global         _Z4tanhPfi
        .type           _Z4tanhPfi,@function
        .size           _Z4tanhPfi,(.L_x_73 - _Z4tanhPfi)
        .other          _Z4tanhPfi,@"STO_CUDA_ENTRY STV_DEFAULT"
_Z4tanhPfi:
.text._Z4tanhPfi:
        /* <DEDUP_REMOVED lines=12> */
[----:B------:R-:W-:Y:S01]  /*00c0*/  HFMA2 R8, -RZ, RZ, 1.125, -9232 ;  /* 0x3c80f082ff087431 */ /* 0x000fe200000001ff */
[----:B------:R-:W-:Y:S01]  /*00d0*/  MOV R6, 0x3f800000 ;  /* 0x3f80000000067802 */ /* 0x000fe20000000f00 */
[C---:B--2---:R-:W-:Y:S01]  /*00e0*/  FMUL R0, |R4|.reuse, 2.8853900432586669922 ;  /* 0x4038aa3b04007820 */ /* 0x044fe20000400200 */
[C---:B------:R-:W-:Y:S01]  /*00f0*/  FMUL R9, R4.reuse, R4 ;  /* 0x0000000404097220 */ /* 0x040fe20000400000 */
[C---:B------:R-:W-:Y:S02]  /*0100*/  FSETP.GE.AND P1, PT, |R4|.reuse, 0.60000002384185791016, PT ;  /* 0x3f19999a0400780b */ /* 0x040fe40003f26200 */
[----:B------:R-:W-:Y:S01]  /*0110*/  FSETP.GE.AND P0, PT, |R4|, 9.010913848876953125, PT ;  /* 0x41102cb40400780b */ /* 0x000fe20003f06200 */
[C---:B------:R-:W-:Y:S01]  /*0120*/  FFMA R8, R9.reuse, R8, -0.052303962409496307373 ;  /* 0xbd563cae09087423 */ /* 0x040fe20000000008 */
[----:B------:R-:W0:Y:S03]  /*0130*/  MUFU.EX2 R0, R0 ;  /* 0x0000000000007308 */ /* 0x000e260000000800 */
[----:B------:R-:W-:Y:S01]  /*0140*/  FFMA R8, R9, R8, 0.1331529766321182251 ;  /* 0x3e08594109087423 */ /* 0x000fe20000000008 */
[----:B0-----:R-:W-:-:S03]  /*0150*/  FADD R5, R0, 1 ;  /* 0x3f80000000057421 */ /* 0x001fc60000000000 */
[----:B------:R-:W-:-:S04]  /*0160*/  FFMA R0, R9, R8, -0.33332768082618713379 ;  /* 0xbeaaa9ed09007423 */ /* 0x000fc80000000008 */
[----:B------:R-:W-:Y:S01]  /*0170*/  FFMA R9, R9, R0, RZ ;  /* 0x0000000009097223 */ /* 0x000fe200000000ff */
[----:B------:R-:W0:Y:S02]  /*0180*/  MUFU.RCP R5, R5 ;  /* 0x0000000500057308 */ /* 0x000e240000001000 */
[----:B0-----:R-:W-:-:S05]  /*0190*/  FFMA R6, R5, -2, R6 ;  /* 0xc000000005067823 */ /* 0x001fca0000000006 */
[----:B------:R-:W-:-:S04]  /*01a0*/  FSEL R7, R6, 1, !P0 ;  /* 0x3f80000006077808 */ /* 0x000fc80004000000 */
[--C-:B------:R-:W-:Y:S01]  /*01b0*/  LOP3.LUT R7, R7, 0x80000000, R4.reuse, 0xb8, !PT ;  /* 0x8000000007077812 */ /* 0x100fe200078eb804 */
[----:B------:R-:W-:-:S05]  /*01c0*/  @!P1 FFMA R7, R4, R9, R4 ;  /* 0x0000000904079223 */ /* 0x000fca0000000004 */
[----:B------:R-:W-:Y:S01]  /*01d0*/  STG.E desc[UR4][R2.64], R7 ;  /* 0x0000000702007986 */ /* 0x000fe2000c101904 */
[----:B------:R-:W-:Y:S05]  /*01e0*/  EXIT ;  /* 0x000000000000794d */ /* 0x000fea0003800000 */
.L_x_54:
        /* <DEDUP_REMOVED lines=9> */
.L_x_73:


//--------------------- .text._Z4reluPfi          --------------------------
	.section	.text._Z4reluPfi,"ax",@progbits
	.align	128
        .global         _Z4reluPfi
        .type           _Z4reluPfi,@function
        .size           _Z4reluPfi,(.L_x_74 - _Z4reluPfi)
        .other          _Z4reluPfi,@"STO_CUDA_ENTRY STV_DEFAULT"
_Z4reluPfi:
.text._Z4reluPfi:
        /* <DEDUP_REMOVED lines=11> */
[----:B-1----:R-:W2:Y:S02]  /*00b0*/  LDG.E R0, desc[UR4][R2.64] ;  /* 0x0000000402007981 */ /* 0x002ea4000c1e1900 */
[----:B--2---:R-:W-:-:S05]  /*00c0*/  FMNMX R5, RZ, R0, !PT ;  /* 0x00000000ff057209 */ /* 0x004fca0007800000 */
[----:B------:R-:W-:Y:S01]  /*00d0*/  STG.E desc[UR4][R2.64], R5 ;  /* 0x0000000502007986 */ /* 0x000fe2000c101904 */
[----:B------:R-:W-:Y:S05]  /*00e0*/  EXIT ;  /* 0x000000000000794d */ /* 0x000fea0003800000 */
.L_x_55:
        /* <DEDUP_REMOVED lines=9> */
.L_x_74:


//--------------------- .text._Z9conv_cudaPKfS0_Pfiiiii --------------------------
	.section	.text._Z9conv_cudaPKfS0_Pfiiiii,"ax",@progbits
	.align	128
        .global         _Z9conv_cudaPKfS0_Pfiiiii
        .type           _Z9conv_cudaPKfS0_Pfiiiii,@function
        .size           _Z9conv_cudaPKfS0_Pfiiiii,(.L_x_75 - _Z9conv_cudaPKfS0_Pfiiiii)
        .other          _Z9conv_cudaPKfS0_Pfiiiii,@"STO_CUDA_ENTRY STV_DEFAULT"
_Z9conv_cudaPKfS0_Pfiiiii:
.text._Z9conv_cudaPKfS0_Pfiiiii:
[----:B------:R-:W-:Y:S01]  /*0000*/  LDC R1, c[0x0][0x37c] ;  /* 0x0000df00ff017b82 */ /* 0x000fe20000000800 */
[----:B------:R-:W0:Y:S01]  /*0010*/  S2R R3, SR_TID.X ;  /* 0x0000000000037919 */ /* 0x000e220000002100 */
[----:B------:R-:W1:Y:S06]  /*0020*/  LDCU.64 UR4, c[0x0][0x3a0] ;  /* 0x00007400ff0477ac */ /* 0x000e6c0008000a00 */
[----:B------:R-:W0:Y:S01]  /*0030*/  S2UR UR6, SR_CTAID.X ;  /* 0x00000000000679c3 */ /* 0x000e220000002500 */
[----:B------:R-:W2:Y:S01]  /*0040*/  S2R R0, SR_TID.Z ;  /* 0x0000000000007919 */ /* 0x000ea20000002300 */
[----:B------:R-:W3:Y:S01]  /*0050*/  LDCU UR12, c[0x0][0x3a8] ;  /* 0x00007500ff0c77ac */ /* 0x000ee20008000800 */
[----:B------:R-:W4:Y:S01]  /*0060*/  S2R R5, SR_TID.Y ;  /* 0x0000000000057919 */ /* 0x000f220000002200 */
[----:B------:R-:W5:Y:S04]  /*0070*/  LDCU UR9, c[0x0][0x39c] ;  /* 0x00007380ff0977ac */ /* 0x000f680008000800 */
[----:B------:R-:W0:Y:S08]  /*0080*/  LDC R8, c[0x0][0x360] ;  /* 0x0000d800ff087b82 */ /* 0x000e300000000800 */
[----:B------:R-:W4:Y:S01]  /*0090*/  LDC R10, c[0x0][0x364] ;  /* 0x0000d900ff0a7b82 */ /* 0x000f220000000800 */
[----:B-1----:R-:W-:-:S02]  /*00a0*/  UMOV UR15, UR5 ;  /* 0x00000005000f7c82 */ /* 0x002fc40008000000 */
[----:B------:R-:W-:-:S04]  /*00b0*/  UIADD3 UR4, UPT, UPT, UR4, -UR15, URZ ;  /* 0x8000000f04047290 */ /* 0x000fc8000fffe0ff */
[----:B---3--:R-:W-:Y:S01]  /*00c0*/  ULEA UR4, UR12, UR4, 0x1 ;  /* 0x000000040c047291 */ /* 0x008fe2000f8e08ff */
[----:B------:R-:W2:Y:S03]  /*00d0*/  S2UR UR8, SR_CTAID.Z ;  /* 0x00000000000879c3 */ /* 0x000ea60000002700 */
[----:B------:R-:W-:-:S05]  /*00e0*/  UIADD3 UR5, UPT, UPT, UR4, 0x1, URZ ;  /* 0x0000000104057890 */ /* 0x000fca000fffe0ff */
[----:B------:R-:W2:Y:S01]  /*00f0*/  LDC R9, c[0x0][0x368] ;  /* 0x0000da00ff097b82 */ /* 0x000ea20000000800 */
[----:B0-----:R-:W-:-:S05]  /*0100*/  IMAD R8, R8, UR6, R3 ;  /* 0x0000000608087c24 */ /* 0x001fca000f8e0203 */
[----:B------:R-:W-:Y:S02]  /*0110*/  ISETP.GE.AND P0, PT, R8, UR5, PT ;  /* 0x0000000508007c0c */ /* 0x000fe4000bf06270 */
[----:B------:R-:W4:Y:S01]  /*0120*/  S2UR UR7, SR_CTAID.Y ;  /* 0x00000000000779c3 */ /* 0x000f220000002600 */
[----:B--2---:R-:W-:-:S05]  /*0130*/  IMAD R9, R9, UR8, R0 ;  /* 0x0000000809097c24 */ /* 0x004fca000f8e0200 */
[----:B-----5:R-:W-:Y:S01]  /*0140*/  ISETP.GE.OR P0, PT, R9, UR9, P0 ;  /* 0x0000000909007c0c */ /* 0x020fe20008706670 */
[----:B----4-:R-:W-:-:S05]  /*0150*/  IMAD R10, R10, UR7, R5 ;  /* 0x000000070a0a7c24 */ /* 0x010fca000f8e0205 */
[----:B------:R-:W-:-:S13]  /*0160*/  ISETP.GE.OR P0, PT, R10, UR5, P0 ;  /* 0x000000050a007c0c */ /* 0x000fda0008706670 */
[----:B------:R-:W-:Y:S05]  /*0170*/  @P0 EXIT ;  /* 0x000000000000094d */ /* 0x000fea0003800000 */
[----:B------:R-:W0:Y:S01]  /*0180*/  LDCU UR8, c[0x0][0x398] ;  /* 0x00007300ff0877ac */ /* 0x000e220008000800 */
[----:B------:R-:W-:Y:S01]  /*0190*/  IMAD.MOV.U32 R11, RZ, RZ, RZ ;  /* 0x000000ffff0b7224 */ /* 0x000fe200078e00ff */
[----:B------:R-:W1:Y:S01]  /*01a0*/  LDCU.64 UR10, c[0x0][0x358] ;  /* 0x00006b00ff0a77ac */ /* 0x000e620008000a00 */
[----:B0-----:R-:W-:-:S09]  /*01b0*/  UISETP.GE.AND UP0, UPT, UR8, 0x1, UPT ;  /* 0x000000010800788c */ /* 0x001fd2000bf06270 */
[----:B-1----:R-:W-:Y:S05]  /*01c0*/  BRA.U !UP0, `(.L_x_56) ;  /* 0x0000000908e07547 */ /* 0x002fea000b800000 */
[----:B------:R-:W-:-:S09]  /*01d0*/  UISETP.GE.AND UP0, UPT, UR15, 0x1, UPT ;  /* 0x000000010f00788c */ /* 0x000fd2000bf06270 */
[----:B------:R-:W-:Y:S05]  /*01e0*/  BRA.U !UP0, `(.L_x_56) ;  /* 0x0000000908d87547 */ /* 0x000fea000b800000 */
[----:B------:R-:W-:Y:S01]  /*01f0*/  VIADD R12, R8, -UR12 ;  /* 0x8000000c080c7c36 */ /* 0x000fe20008000000 */
[----:B------:R-:W-:Y:S01]  /*0200*/  IADD3 R13, PT, PT, R10, -UR12, RZ ;  /* 0x8000000c0a0d7c10 */ /* 0x000fe2000fffe0ff */
[----:B------:R-:W-:Y:S01]  /*0210*/  IMAD.MOV.U32 R11, RZ, RZ, RZ ;  /* 0x000000ffff0b7224 */ /* 0x000fe200078e00ff */
[----:B------:R-:W-:Y:S02]  /*0220*/  ULOP3.LUT UR7, UR15, 0x7, URZ, 0xc0, !UPT ;  /* 0x000000070f077892 */ /* 0x000fe4000f8ec0ff */
[----:B------:R-:W-:Y:S01]  /*0230*/  ULOP3.LUT UR6, UR15, 0x7ffffff8, URZ, 0xc0, !UPT ;  /* 0x7ffffff80f067892 */ /* 0x000fe2000f8ec0ff */
[----:B------:R-:W-:-:S11]  /*0240*/  UMOV UR4, URZ ;  /* 0x000000ff00047c82 */ /* 0x000fd60008000000 */
.L_x_64:
[----:B------:R-:W0:Y:S01]  /*0250*/  LDC R0, c[0x0][0x398] ;  /* 0x0000e600ff007b82 */ /* 0x000e220000000800 */
[----:B------:R-:W-:Y:S02]  /*0260*/  IMAD.MOV.U32 R14, RZ, RZ, RZ ;  /* 0x000000ffff0e7224 */ /* 0x000fe400078e00ff */
[----:B0-----:R-:W-:-:S07]  /*0270*/  IMAD R15, R9, R0, UR4 ;  /* 0x00000004090f7e24 */ /* 0x001fce000f8e0200 */
.L_x_63:
[----:B------:R-:W0:Y:S01]  /*0280*/  LDCU.64 UR14, c[0x0][0x3a0] ;  /* 0x00007400ff0e77ac */ /* 0x000e220008000a00 */
[----:B------:R-:W-:Y:S01]  /*0290*/  IADD3 R17, PT, PT, R13, R14, RZ ;  /* 0x0000000e0d117210 */ /* 0x000fe20007ffe0ff */
[----:B------:R-:W-:Y:S01]  /*02a0*/  IMAD.MOV.U32 R19, RZ, RZ, RZ ;  /* 0x000000ffff137224 */ /* 0x000fe200078e00ff */
[----:B0-----:R-:W-:Y:S01]  /*02b0*/  UISETP.GE.U32.AND UP0, UPT, UR15, 0x8, UPT ;  /* 0x000000080f00788c */ /* 0x001fe2000bf06070 */
[----:B------:R-:W-:Y:S02]  /*02c0*/  IMAD.U32 R0, RZ, RZ, UR14 ;  /* 0x0000000eff007e24 */ /* 0x000fe4000f8e00ff */
[----:B------:R-:W-:Y:S01]  /*02d0*/  IMAD R16, R15, UR15, R14 ;  /* 0x0000000f0f107c24 */ /* 0x000fe2000f8e020e */
[----:B------:R-:W-:Y:S02]  /*02e0*/  IADD3 R14, PT, PT, R14, 0x1, RZ ;  /* 0x000000010e0e7810 */ /* 0x000fe40007ffe0ff */
[----:B------:R-:W-:Y:S02]  /*02f0*/  ISETP.GE.AND P0, PT, R17, R0, PT ;  /* 0x000000001100720c */ /* 0x000fe40003f06270 */
[----:B------:R-:W-:-:S02]  /*0300*/  ISETP.NE.AND P6, PT, R14, UR15, PT ;  /* 0x0000000f0e007c0c */ /* 0x000fc4000bfc5270 */
[----:B------:R-:W-:Y:S01]  /*0310*/  ISETP.GT.AND P0, PT, R17, -0x1, !P0 ;  /* 0xffffffff1100780c */ /* 0x000fe20004704270 */
[----:B------:R-:W-:Y:S01]  /*0320*/  IMAD R17, R0, UR4, R17 ;  /* 0x0000000400117c24 */ /* 0x000fe2000f8e0211 */
[----:B------:R-:W-:Y:S11]  /*0330*/  BRA.U !UP0, `(.L_x_57) ;  /* 0x0000000508147547 */ /* 0x000ff6000b800000 */
[----:B------:R-:W-:Y:S01]  /*0340*/  HFMA2 R7, -RZ, RZ, 0, 0 ;  /* 0x00000000ff077431 */ /* 0x000fe200000001ff */
[----:B------:R-:W0:Y:S06]  /*0350*/  LDCU.64 UR14, c[0x0][0x3a0] ;  /* 0x00007400ff0e77ac */ /* 0x000e2c0008000a00 */
.L_x_58:
[----:B------:R-:W1:Y:S01]  /*0360*/  LDC.64 R4, c[0x0][0x380] ;  /* 0x0000e000ff047b82 */ /* 0x000e620000000a00 */
[--C-:B------:R-:W-:Y:S01]  /*0370*/  IMAD.IADD R19, R12, 0x1, R7.reuse ;  /* 0x000000010c137824 */ /* 0x100fe200078e0207 */
[----:B0-----:R-:W-:Y:S01]  /*0380*/  MOV R0, UR14 ;  /* 0x0000000e00007c02 */ /* 0x001fe20008000f00 */
[----:B------:R-:W-:Y:S02]  /*0390*/  IMAD R23, R16, UR15, R7 ;  /* 0x0000000f10177c24 */ /* 0x000fe4000f8e0207 */
[C---:B------:R-:W-:Y:S01]  /*03a0*/  VIADD R21, R19.reuse, 0x1 ;  /* 0x0000000113157836 */ /* 0x040fe20000000000 */
[C---:B------:R-:W-:Y:S02]  /*03b0*/  ISETP.GE.AND P3, PT, R19.reuse, R0, PT ;  /* 0x000000001300720c */ /* 0x040fe40003f66270 */
[----:B------:R-:W0:Y:S01]  /*03c0*/  LDC.64 R2, c[0x0][0x388] ;  /* 0x0000e200ff027b82 */ /* 0x000e220000000a00 */
[C---:B------:R-:W-:Y:S02]  /*03d0*/  IADD3 R25, PT, PT, R19.reuse, 0x2, RZ ;  /* 0x0000000213197810 */ /* 0x040fe40007ffe0ff */
[----:B------:R-:W-:-:S02]  /*03e0*/  ISETP.GT.AND P3, PT, R19, -0x1, !P3 ;  /* 0xffffffff1300780c */ /* 0x000fc40005f64270 */
[CC--:B------:R-:W-:Y:S02]  /*03f0*/  ISETP.GE.AND P2, PT, R21.reuse, R0.reuse, PT ;  /* 0x000000001500720c */ /* 0x0c0fe40003f46270 */
[----:B------:R-:W-:Y:S02]  /*0400*/  PLOP3.LUT P3, PT, P3, P0, PT, 0x80, 0x8 ;  /* 0x000000000008781c */ /* 0x000fe40001f61070 */
[----:B------:R-:W-:Y:S01]  /*0410*/  ISETP.GT.AND P2, PT, R21, -0x1, !P2 ;  /* 0xffffffff1500780c */ /* 0x000fe20005744270 */
[-C--:B------:R-:W-:Y:S01]  /*0420*/  IMAD R21, R17, R0.reuse, R19 ;  /* 0x0000000011157224 */ /* 0x080fe200078e0213 */
[C---:B------:R-:W-:Y:S02]  /*0430*/  ISETP.GE.AND P1, PT, R25.reuse, R0, PT ;  /* 0x000000001900720c */ /* 0x040fe40003f26270 */
[----:B------:R-:W-:Y:S02]  /*0440*/  PLOP3.LUT P2, PT, P2, P0, PT, 0x80, 0x8 ;  /* 0x000000000008781c */ /* 0x000fe40001741070 */
[----:B------:R-:W-:Y:S01]  /*0450*/  ISETP.GT.AND P1, PT, R25, -0x1, !P1 ;  /* 0xffffffff1900780c */ /* 0x000fe20004f24270 */
[----:B-1----:R-:W-:-:S03]  /*0460*/  IMAD.WIDE R4, R21, 0x4, R4 ;  /* 0x0000000415047825 */ /* 0x002fc600078e0204 */
[----:B------:R-:W-:Y:S02]  /*0470*/  PLOP3.LUT P1, PT, P1, P0, PT, 0x80, 0x8 ;  /* 0x000000000008781c */ /* 0x000fe40000f21070 */
[----:B------:R-:W2:Y:S01]  /*0480*/  @P3 LDG.E R6, desc[UR10][R4.64] ;  /* 0x0000000a04063981 */ /* 0x000ea2000c1e1900 */
[----:B0-----:R-:W-:-:S04]  /*0490*/  IMAD.WIDE R2, R23, 0x4, R2 ;  /* 0x0000000417027825 */ /* 0x001fc800078e0202 */
[----:B------:R-:W3:Y:S04]  /*04a0*/  @P2 LDG.E R20, desc[UR10][R4.64+0x4] ;  /* 0x0000040a04142981 */ /* 0x000ee8000c1e1900 */
[----:B------:R-:W2:Y:S04]  /*04b0*/  @P3 LDG.E R18, desc[UR10][R2.64] ;  /* 0x0000000a02123981 */ /* 0x000ea8000c1e1900 */
[----:B------:R-:W3:Y:S04]  /*04c0*/  @P2 LDG.E R21, desc[UR10][R2.64+0x4] ;  /* 0x0000040a02152981 */ /* 0x000ee8000c1e1900 */
[----:B------:R-:W4:Y:S04]  /*04d0*/  @P1 LDG.E R22, desc[UR10][R4.64+0x8] ;  /* 0x0000080a04161981 */ /* 0x000f28000c1e1900 */
[----:B------:R-:W4:Y:S01]  /*04e0*/  @P1 LDG.E R23, desc[UR10][R2.64+0x8] ;  /* 0x0000080a02171981 */ /* 0x000f22000c1e1900 */
[C---:B------:R-:W-:Y:S01]  /*04f0*/  VIADD R25, R19.reuse, 0x3 ;  /* 0x0000000313197836 */ /* 0x040fe20000000000 */
[C---:B------:R-:W-:Y:S01]  /*0500*/  IADD3 R27, PT, PT, R19.reuse, 0x4, RZ ;  /* 0x00000004131b7810 */ /* 0x040fe20007ffe0ff */
[----:B------:R-:W-:-:S03]  /*0510*/  VIADD R29, R19, 0x5 ;  /* 0x00000005131d7836 */ /* 0x000fc60000000000 */
[-C--:B------:R-:W-:Y:S02]  /*0520*/  ISETP.GE.AND P5, PT, R25, R0.reuse, PT ;  /* 0x000000001900720c */ /* 0x080fe40003fa6270 */
[----:B------:R-:W-:Y:S02]  /*0530*/  ISETP.GE.AND P4, PT, R27, R0, PT ;  /* 0x000000001b00720c */ /* 0x000fe40003f86270 */
[----:B------:R-:W-:Y:S02]  /*0540*/  ISETP.GT.AND P5, PT, R25, -0x1, !P5 ;  /* 0xffffffff1900780c */ /* 0x000fe40006fa4270 */
[----:B------:R-:W-:Y:S02]  /*0550*/  ISETP.GT.AND P4, PT, R27, -0x1, !P4 ;  /* 0xffffffff1b00780c */ /* 0x000fe40006784270 */
[C---:B------:R-:W-:Y:S01]  /*0560*/  IADD3 R25, PT, PT, R19.reuse, 0x6, RZ ;  /* 0x0000000613197810 */ /* 0x040fe20007ffe0ff */
[----:B------:R-:W-:Y:S01]  /*0570*/  VIADD R19, R19, 0x7 ;  /* 0x0000000713137836 */ /* 0x000fe20000000000 */
[----:B------:R-:W-:Y:S01]  /*0580*/  PLOP3.LUT P4, PT, P4, P0, PT, 0x80, 0x8 ;  /* 0x000000000008781c */ /* 0x000fe20002781070 */
[----:B--2---:R-:W-:Y:S01]  /*0590*/  @P3 FFMA R11, R6, R18, R11 ;  /* 0x00000012060b3223 */ /* 0x004fe2000000000b */
[----:B------:R-:W-:-:S03]  /*05a0*/  ISETP.GE.AND P3, PT, R29, R0, PT ;  /* 0x000000001d00720c */ /* 0x000fc60003f66270 */
[----:B---3--:R-:W-:Y:S01]  /*05b0*/  @P2 FFMA R11, R20, R21, R11 ;  /* 0x00000015140b2223 */ /* 0x008fe2000000000b */
[----:B------:R-:W-:-:S07]  /*05c0*/  PLOP3.LUT P2, PT, P5, P0, PT, 0x80, 0x8 ;  /* 0x000000000008781c */ /* 0x000fce0002f41070 */
[----:B------:R-:W2:Y:S01]  /*05d0*/  @P4 LDG.E R20, desc[UR10][R4.64+0x10] ;  /* 0x0000100a04144981 */ /* 0x000ea2000c1e1900 */
[-C--:B------:R-:W-:Y:S02]  /*05e0*/  ISETP.GE.AND P5, PT, R25, R0.reuse, PT ;  /* 0x000000001900720c */ /* 0x080fe40003fa6270 */
[----:B------:R-:W-:Y:S02]  /*05f0*/  ISETP.GT.AND P3, PT, R29, -0x1, !P3 ;  /* 0xffffffff1d00780c */ /* 0x000fe40005f64270 */
[----:B------:R-:W-:Y:S01]  /*0600*/  ISETP.GT.AND P5, PT, R25, -0x1, !P5 ;  /* 0xffffffff1900780c */ /* 0x000fe20006fa4270 */
[----:B----4-:R-:W-:Y:S01]  /*0610*/  @P1 FFMA R11, R22, R23, R11 ;  /* 0x00000017160b1223 */ /* 0x010fe2000000000b */
[C---:B------:R-:W-:Y:S02]  /*0620*/  ISETP.GE.AND P1, PT, R19.reuse, R0, PT ;  /* 0x000000001300720c */ /* 0x040fe40003f26270 */
[----:B------:R-:W-:Y:S02]  /*0630*/  PLOP3.LUT P3, PT, P3, P0, PT, 0x80, 0x8 ;  /* 0x000000000008781c */ /* 0x000fe40001f61070 */
[----:B------:R-:W-:Y:S01]  /*0640*/  ISETP.GT.AND P1, PT, R19, -0x1, !P1 ;  /* 0xffffffff1300780c */ /* 0x000fe20004f24270 */
[----:B------:R-:W3:Y:S01]  /*0650*/  @P2 LDG.E R6, desc[UR10][R4.64+0xc] ;  /* 0x00000c0a04062981 */ /* 0x000ee2000c1e1900 */
[----:B------:R-:W-:-:S03]  /*0660*/  PLOP3.LUT P5, PT, P5, P0, PT, 0x80, 0x8 ;  /* 0x000000000008781c */ /* 0x000fc60002fa1070 */
[----:B------:R-:W3:Y:S01]  /*0670*/  @P2 LDG.E R18, desc[UR10][R2.64+0xc] ;  /* 0x00000c0a02122981 */ /* 0x000ee2000c1e1900 */
[----:B------:R-:W-:-:S03]  /*0680*/  PLOP3.LUT P1, PT, P1, P0, PT, 0x80, 0x8 ;  /* 0x000000000008781c */ /* 0x000fc60000f21070 */
[----:B------:R-:W2:Y:S04]  /*0690*/  @P4 LDG.E R19, desc[UR10][R2.64+0x10] ;  /* 0x0000100a02134981 */ /* 0x000ea8000c1e1900 */
[----:B------:R-:W4:Y:S04]  /*06a0*/  @P3 LDG.E R22, desc[UR10][R4.64+0x14] ;  /* 0x0000140a04163981 */ /* 0x000f28000c1e1900 */
[----:B------:R-:W4:Y:S04]  /*06b0*/  @P3 LDG.E R21, desc[UR10][R2.64+0x14] ;  /* 0x0000140a02153981 */ /* 0x000f28000c1e1900 */
[----:B------:R-:W5:Y:S04]  /*06c0*/  @P5 LDG.E R24, desc[UR10][R4.64+0x18] ;  /* 0x0000180a04185981 */ /* 0x000f68000c1e1900 */
[----:B------:R-:W5:Y:S04]  /*06d0*/  @P5 LDG.E R23, desc[UR10][R2.64+0x18] ;  /* 0x0000180a02175981 */ /* 0x000f68000c1e1900 */
[----:B------:R-:W5:Y:S04]  /*06e0*/  @P1 LDG.E R26, desc[UR10][R4.64+0x1c] ;  /* 0x00001c0a041a1981 */ /* 0x000f68000c1e1900 */
[----:B------:R-:W5:Y:S01]  /*06f0*/  @P1 LDG.E R25, desc[UR10][R2.64+0x1c] ;  /* 0x00001c0a02191981 */ /* 0x000f62000c1e1900 */
[----:B------:R-:W-:Y:S01]  /*0700*/  IADD3 R7, PT, PT, R7, 0x8, RZ ;  /* 0x0000000807077810 */ /* 0x000fe20007ffe0ff */
[----:B---3--:R-:W-:-:S03]  /*0710*/  @P2 FFMA R11, R6, R18, R11 ;  /* 0x00000012060b2223 */ /* 0x008fc6000000000b */
[----:B------:R-:W-:Y:S01]  /*0720*/  ISETP.NE.AND P2, PT, R7, UR6, PT ;  /* 0x0000000607007c0c */ /* 0x000fe2000bf45270 */
[----:B--2---:R-:W-:-:S04]  /*0730*/  @P4 FFMA R11, R20, R19, R11 ;  /* 0x00000013140b4223 */ /* 0x004fc8000000000b */
[----:B----4-:R-:W-:-:S04]  /*0740*/  @P3 FFMA R11, R22, R21, R11 ;  /* 0x00000015160b3223 */ /* 0x010fc8000000000b */
[----:B-----5:R-:W-:-:S04]  /*0750*/  @P5 FFMA R11, R24, R23, R11 ;  /* 0x00000017180b5223 */ /* 0x020fc8000000000b */
[----:B------:R-:W-:Y:S01]  /*0760*/  @P1 FFMA R11, R26, R25, R11 ;  /* 0x000000191a0b1223 */ /* 0x000fe2000000000b */
[----:B------:R-:W-:Y:S06]  /*0770*/  @P2 BRA `(.L_x_58) ;  /* 0xfffffff800f82947 */ /* 0x000fec000383ffff */
[----:B------:R-:W-:-:S07]  /*0780*/  IMAD.U32 R19, RZ, RZ, UR6 ;  /* 0x00000006ff137e24 */ /* 0x000fce000f8e00ff */
.L_x_57:
[----:B------:R-:W-:-:S09]  /*0790*/  UISETP.NE.AND UP0, UPT, UR7, URZ, UPT ;  /* 0x000000ff0700728c */ /* 0x000fd2000bf05270 */
[----:B------:R-:W-:Y:S05]  /*07a0*/  BRA.U !UP0, `(.L_x_59) ;  /* 0x0000000508547547 */ /* 0x000fea000b800000 */
[----:B------:R-:W-:Y:S02]  /*07b0*/  UIADD3 UR8, UPT, UPT, UR7, -0x1, URZ ;  /* 0xffffffff07087890 */ /* 0x000fe4000fffe0ff */
[----:B------:R-:W-:Y:S02]  /*07c0*/  ULOP3.LUT UP1, UR9, UR15, 0x3, URZ, 0xc0, !UPT ;  /* 0x000000030f097892 */ /* 0x000fe4000f82c0ff */
[----:B------:R-:W-:-:S09]  /*07d0*/  UISETP.GE.U32.AND UP0, UPT, UR8, 0x3, UPT ;  /* 0x000000030800788c */ /* 0x000fd2000bf06070 */
[----:B------:R-:W-:Y:S05]  /*07e0*/  BRA.U !UP0, `(.L_x_60) ;  /* 0x00000001088c7547 */ /* 0x000fea000b800000 */
[----:B------:R-:W0:Y:S01]  /*07f0*/  LDC.64 R4, c[0x0][0x380] ;  /* 0x0000e000ff047b82 */ /* 0x000e220000000a00 */
[----:B------:R-:W-:-:S04]  /*0800*/  IADD3 R25, PT, PT, R12, R19, RZ ;  /* 0x000000130c197210 */ /* 0x000fc80007ffe0ff */
[CC--:B------:R-:W-:Y:S01]  /*0810*/  ISETP.GE.AND P1, PT, R25.reuse, R0.reuse, PT ;  /* 0x000000001900720c */ /* 0x0c0fe20003f26270 */
[C---:B------:R-:W-:Y:S01]  /*0820*/  VIADD R7, R25.reuse, 0x1 ;  /* 0x0000000119077836 */ /* 0x040fe20000000000 */
[C---:B------:R-:W-:Y:S01]  /*0830*/  IADD3 R21, PT, PT, R25.reuse, 0x2, RZ ;  /* 0x0000000219157810 */ /* 0x040fe20007ffe0ff */
[----:B------:R-:W1:Y:S01]  /*0840*/  LDC.64 R2, c[0x0][0x388] ;  /* 0x0000e200ff027b82 */ /* 0x000e620000000a00 */
[C---:B------:R-:W-:Y:S01]  /*0850*/  ISETP.GT.AND P1, PT, R25.reuse, -0x1, !P1 ;  /* 0xffffffff1900780c */ /* 0x040fe20004f24270 */
[----:B------:R-:W-:Y:S01]  /*0860*/  VIADD R23, R25, 0x3 ;  /* 0x0000000319177836 */ /* 0x000fe20000000000 */
[-C--:B------:R-:W-:Y:S02]  /*0870*/  ISETP.GE.AND P2, PT, R7, R0.reuse, PT ;  /* 0x000000000700720c */ /* 0x080fe40003f46270 */
[-C--:B------:R-:W-:Y:S02]  /*0880*/  ISETP.GE.AND P3, PT, R21, R0.reuse, PT ;  /* 0x000000001500720c */ /* 0x080fe40003f66270 */
[----:B------:R-:W-:Y:S01]  /*0890*/  ISETP.GT.AND P2, PT, R7, -0x1, !P2 ;  /* 0xffffffff0700780c */ /* 0x000fe20005744270 */
[----:B------:R-:W-:Y:S01]  /*08a0*/  IMAD R7, R17, R0, R25 ;  /* 0x0000000011077224 */ /* 0x000fe200078e0219 */
[----:B------:R-:W-:-:S02]  /*08b0*/  PLOP3.LUT P1, PT, P1, P0, PT, 0x80, 0x8 ;  /* 0x000000000008781c */ /* 0x000fc40000f21070 */
[----:B------:R-:W-:Y:S01]  /*08c0*/  ISETP.GT.AND P3, PT, R21, -0x1, !P3 ;  /* 0xffffffff1500780c */ /* 0x000fe20005f64270 */
[----:B------:R-:W-:Y:S01]  /*08d0*/  IMAD R21, R16, UR15, R19 ;  /* 0x0000000f10157c24 */ /* 0x000fe2000f8e0213 */
[----:B------:R-:W-:Y:S02]  /*08e0*/  ISETP.GE.AND P4, PT, R23, R0, PT ;  /* 0x000000001700720c */ /* 0x000fe40003f86270 */
[----:B------:R-:W-:Y:S01]  /*08f0*/  PLOP3.LUT P2, PT, P2, P0, PT, 0x80, 0x8 ;  /* 0x000000000008781c */ /* 0x000fe20001741070 */
[----:B0-----:R-:W-:Y:S01]  /*0900*/  IMAD.WIDE R4, R7, 0x4, R4 ;  /* 0x0000000407047825 */ /* 0x001fe200078e0204 */
[----:B------:R-:W-:Y:S02]  /*0910*/  ISETP.GT.AND P4, PT, R23, -0x1, !P4 ;  /* 0xffffffff1700780c */ /* 0x000fe40006784270 */
[----:B------:R-:W-:Y:S02]  /*0920*/  PLOP3.LUT P3, PT, P3, P0, PT, 0x80, 0x8 ;  /* 0x000000000008781c */ /* 0x000fe40001f61070 */
[----:B------:R-:W-:Y:S01]  /*0930*/  PLOP3.LUT P4, PT, P4, P0, PT, 0x80, 0x8 ;  /* 0x000000000008781c */ /* 0x000fe20002781070 */
[----:B------:R-:W2:Y:S01]  /*0940*/  @P1 LDG.E R6, desc[UR10][R4.64] ;  /* 0x0000000a04061981 */ /* 0x000ea2000c1e1900 */
[----:B-1----:R-:W-:-:S05]  /*0950*/  IMAD.WIDE R2, R21, 0x4, R2 ;  /* 0x0000000415027825 */ /* 0x002fca00078e0202 */
[----:B------:R-:W3:Y:S04]  /*0960*/  @P2 LDG.E R18, desc[UR10][R4.64+0x4] ;  /* 0x0000040a04122981 */ /* 0x000ee8000c1e1900 */
[----:B------:R-:W2:Y:S04]  /*0970*/  @P1 LDG.E R7, desc[UR10][R2.64] ;  /* 0x0000000a02071981 */ /* 0x000ea8000c1e1900 */
[----:B------:R-:W3:Y:S04]  /*0980*/  @P2 LDG.E R20, desc[UR10][R2.64+0x4] ;  /* 0x0000040a02142981 */ /* 0x000ee8000c1e1900 */
[----:B------:R-:W4:Y:S04]  /*0990*/  @P3 LDG.E R22, desc[UR10][R4.64+0x8] ;  /* 0x0000080a04163981 */ /* 0x000f28000c1e1900 */
[----:B------:R-:W4:Y:S04]  /*09a0*/  @P3 LDG.E R21, desc[UR10][R2.64+0x8] ;  /* 0x0000080a02153981 */ /* 0x000f28000c1e1900 */
[----:B------:R-:W5:Y:S04]  /*09b0*/  @P4 LDG.E R24, desc[UR10][R4.64+0xc] ;  /* 0x00000c0a04184981 */ /* 0x000f68000c1e1900 */
[----:B------:R-:W5:Y:S01]  /*09c0*/  @P4 LDG.E R23, desc[UR10][R2.64+0xc] ;  /* 0x00000c0a02174981 */ /* 0x000f62000c1e1900 */
[----:B------:R-:W-:Y:S01]  /*09d0*/  IADD3 R19, PT, PT, R19, 0x4, RZ ;  /* 0x0000000413137810 */ /* 0x000fe20007ffe0ff */
[----:B--2---:R-:W-:-:S04]  /*09e0*/  @P1 FFMA R11, R6, R7, R11 ;  /* 0x00000007060b1223 */ /* 0x004fc8000000000b */
[----:B---3--:R-:W-:-:S04]  /*09f0*/  @P2 FFMA R11, R18, R20, R11 ;  /* 0x00000014120b2223 */ /* 0x008fc8000000000b */
[----:B----4-:R-:W-:-:S04]  /*0a00*/  @P3 FFMA R11, R22, R21, R11 ;  /* 0x00000015160b3223 */ /* 0x010fc8000000000b */
[----:B-----5:R-:W-:-:S07]  /*0a10*/  @P4 FFMA R11, R24, R23, R11 ;  /* 0x00000017180b4223 */ /* 0x020fce000000000b */
.L_x_60:
[----:B------:R-:W-:Y:S05]  /*0a20*/  BRA.U !UP1, `(.L_x_59) ;  /* 0x0000000109b47547 */ /* 0x000fea000b800000 */
[----:B------:R-:W-:Y:S02]  /*0a30*/  UISETP.NE.AND UP0, UPT, UR9, 0x1, UPT ;  /* 0x000000010900788c */ /* 0x000fe4000bf05270 */
[----:B------:R-:W-:-:S04]  /*0a40*/  ULOP3.LUT UR8, UR15, 0x1, URZ, 0xc0, !UPT ;  /* 0x000000010f087892 */ /* 0x000fc8000f8ec0ff */
[----:B------:R-:W-:-:S03]  /*0a50*/  UISETP.NE.U32.AND UP1, UPT, UR8, 0x1, UPT ;  /* 0x000000010800788c */ /* 0x000fc6000bf25070 */
[----:B------:R-:W-:Y:S08]  /*0a60*/  BRA.U !UP0, `(.L_x_61) ;  /* 0x0000000108607547 */ /* 0x000ff0000b800000 */
[----:B------:R-:W-:Y:S01]  /*0a70*/  IMAD.IADD R21, R12, 0x1, R19 ;  /* 0x000000010c157824 */ /* 0x000fe200078e0213 */
[----:B------:R-:W0:Y:S04]  /*0a80*/  LDC.64 R4, c[0x0][0x380] ;  /* 0x0000e000ff047b82 */ /* 0x000e280000000a00 */
[CC--:B------:R-:W-:Y:S02]  /*0a90*/  ISETP.GE.AND P1, PT, R21.reuse, R0.reuse, PT ;  /* 0x000000001500720c */ /* 0x0c0fe40003f26270 */
[C---:B------:R-:W-:Y:S02]  /*0aa0*/  IADD3 R3, PT, PT, R21.reuse, 0x1, RZ ;  /* 0x0000000115037810 */ /* 0x040fe40007ffe0ff */
[----:B------:R-:W-:Y:S01]  /*0ab0*/  ISETP.GT.AND P1, PT, R21, -0x1, !P1 ;  /* 0xffffffff1500780c */ /* 0x000fe20004f24270 */
[-C--:B------:R-:W-:Y:S01]  /*0ac0*/  IMAD R21, R17, R0.reuse, R21 ;  /* 0x0000000011157224 */ /* 0x080fe200078e0215 */
[----:B------:R-:W-:-:S02]  /*0ad0*/  ISETP.GE.AND P2, PT, R3, R0, PT ;  /* 0x000000000300720c */ /* 0x000fc40003f46270 */
[----:B------:R-:W-:Y:S02]  /*0ae0*/  PLOP3.LUT P1, PT, P1, P0, PT, 0x80, 0x8 ;  /* 0x000000000008781c */ /* 0x000fe40000f21070 */
[----:B------:R-:W-:-:S04]  /*0af0*/  ISETP.GT.AND P2, PT, R3, -0x1, !P2 ;  /* 0xffffffff0300780c */ /* 0x000fc80005744270 */
[----:B------:R-:W-:Y:S01]  /*0b00*/  PLOP3.LUT P2, PT, P2, P0, PT, 0x80, 0x8 ;  /* 0x000000000008781c */ /* 0x000fe20001741070 */
[----:B0-----:R-:W-:-:S06]  /*0b10*/  IMAD.WIDE R4, R21, 0x4, R4 ;  /* 0x0000000415047825 */ /* 0x001fcc00078e0204 */
[----:B------:R-:W0:Y:S01]  /*0b20*/  @P1 LDC.64 R6, c[0x0][0x388] ;  /* 0x0000e200ff061b82 */ /* 0x000e220000000a00 */
[C-C-:B------:R-:W-:Y:S01]  /*0b30*/  @P1 IMAD R23, R16.reuse, UR15, R19.reuse ;  /* 0x0000000f10171c24 */ /* 0x140fe2000f8e0213 */
[----:B------:R-:W2:Y:S04]  /*0b40*/  @P1 LDG.E R18, desc[UR10][R4.64] ;  /* 0x0000000a04121981 */ /* 0x000ea8000c1e1900 */
[----:B------:R-:W-:Y:S02]  /*0b50*/  @P2 IMAD R21, R16, UR15, R19 ;  /* 0x0000000f10152c24 */ /* 0x000fe4000f8e0213 */
[----:B------:R-:W1:Y:S01]  /*0b60*/  @P2 LDC.64 R2, c[0x0][0x388] ;  /* 0x0000e200ff022b82 */ /* 0x000e620000000a00 */
[----:B------:R-:W3:Y:S01]  /*0b70*/  @P2 LDG.E R20, desc[UR10][R4.64+0x4] ;  /* 0x0000040a04142981 */ /* 0x000ee2000c1e1900 */
[----:B0-----:R-:W-:-:S06]  /*0b80*/  @P1 IMAD.WIDE R6, R23, 0x4, R6 ;  /* 0x0000000417061825 */ /* 0x001fcc00078e0206 */
[----:B------:R-:W2:Y:S01]  /*0b90*/  @P1 LDG.E R6, desc[UR10][R6.64] ;  /* 0x0000000a06061981 */ /* 0x000ea2000c1e1900 */
[----:B-1----:R-:W-:-:S06]  /*0ba0*/  @P2 IMAD.WIDE R2, R21, 0x4, R2 ;  /* 0x0000000415022825 */ /* 0x002fcc00078e0202 */
[----:B------:R-:W3:Y:S01]  /*0bb0*/  @P2 LDG.E R2, desc[UR10][R2.64+0x4] ;  /* 0x0000040a02022981 */ /* 0x000ee2000c1e1900 */
[----:B------:R-:W-:Y:S02]  /*0bc0*/  VIADD R19, R19, 0x2 ;  /* 0x0000000213137836 */ /* 0x000fe40000000000 */
[----:B--2---:R-:W-:-:S04]  /*0bd0*/  @P1 FFMA R11, R18, R6, R11 ;  /* 0x00000006120b1223 */ /* 0x004fc8000000000b */
[----:B---3--:R-:W-:-:S07]  /*0be0*/  @P2 FFMA R11, R20, R2, R11 ;  /* 0x00000002140b2223 */ /* 0x008fce000000000b */
.L_x_61:
[----:B------:R-:W-:Y:S05]  /*0bf0*/  BRA.U UP1, `(.L_x_59) ;  /* 0x0000000101407547 */ /* 0x000fea000b800000 */
[----:B------:R-:W-:Y:S01]  /*0c00*/  IADD3 R7, PT, PT, R12, R19, RZ ;  /* 0x000000130c077210 */ /* 0x000fe20007ffe0ff */
[----:B------:R-:W-:Y:S03]  /*0c10*/  BSSY.RECONVERGENT B0, `(.L_x_59) ;  /* 0x000000e000007945 */ /* 0x000fe60003800200 */
[----:B------:R-:W-:-:S04]  /*0c20*/  ISETP.GE.AND P1, PT, R7, R0, PT ;  /* 0x000000000700720c */ /* 0x000fc80003f26270 */
[----:B------:R-:W-:-:S04]  /*0c30*/  ISETP.GT.AND P1, PT, R7, -0x1, !P1 ;  /* 0xffffffff0700780c */ /* 0x000fc80004f24270 */
[----:B------:R-:W-:-:S13]  /*0c40*/  PLOP3.LUT P1, PT, P1, P0, PT, 0x80, 0x8 ;  /* 0x000000000008781c */ /* 0x000fda0000f21070 */
[----:B------:R-:W-:Y:S05]  /*0c50*/  @!P1 BRA `(.L_x_62) ;  /* 0x0000000000249947 */ /* 0x000fea0003800000 */
[----:B------:R-:W0:Y:S01]  /*0c60*/  LDC.64 R4, c[0x0][0x380] ;  /* 0x0000e000ff047b82 */ /* 0x000e220000000a00 */
[----:B------:R-:W-:Y:S02]  /*0c70*/  IMAD R17, R17, R0, R7 ;  /* 0x0000000011117224 */ /* 0x000fe400078e0207 */
[----:B------:R-:W-:-:S05]  /*0c80*/  IMAD R19, R16, UR15, R19 ;  /* 0x0000000f10137c24 */ /* 0x000fca000f8e0213 */
[----:B------:R-:W1:Y:S01]  /*0c90*/  LDC.64 R2, c[0x0][0x388] ;  /* 0x0000e200ff027b82 */ /* 0x000e620000000a00 */
[----:B0-----:R-:W-:-:S06]  /*0ca0*/  IMAD.WIDE R4, R17, 0x4, R4 ;  /* 0x0000000411047825 */ /* 0x001fcc00078e0204 */
[----:B------:R-:W2:Y:S01]  /*0cb0*/  LDG.E R4, desc[UR10][R4.64] ;  /* 0x0000000a04047981 */ /* 0x000ea2000c1e1900 */
[----:B-1----:R-:W-:-:S06]  /*0cc0*/  IMAD.WIDE R2, R19, 0x4, R2 ;  /* 0x0000000413027825 */ /* 0x002fcc00078e0202 */
[----:B------:R-:W2:Y:S02]  /*0cd0*/  LDG.E R2, desc[UR10][R2.64] ;  /* 0x0000000a02027981 */ /* 0x000ea4000c1e1900 */
[----:B--2---:R-:W-:-:S07]  /*0ce0*/  FFMA R11, R4, R2, R11 ;  /* 0x00000002040b7223 */ /* 0x004fce000000000b */
.L_x_62:
[----:B------:R-:W-:Y:S05]  /*0cf0*/  BSYNC.RECONVERGENT B0 ;  /* 0x0000000000007941 */ /* 0x000fea0003800200 */
.L_x_59:
[----:B------:R-:W-:Y:S05]  /*0d00*/  @P6 BRA `(.L_x_63) ;  /* 0xfffffff4005c6947 */ /* 0x000fea000383ffff */
[----:B------:R-:W0:Y:S01]  /*0d10*/  LDCU UR8, c[0x0][0x398] ;  /* 0x00007300ff0877ac */ /* 0x000e220008000800 */
[----:B------:R-:W-:-:S04]  /*0d20*/  UIADD3 UR4, UPT, UPT, UR4, 0x1, URZ ;  /* 0x0000000104047890 */ /* 0x000fc8000fffe0ff */
[----:B0-----:R-:W-:-:S09]  /*0d30*/  UISETP.NE.AND UP0, UPT, UR4, UR8, UPT ;  /* 0x000000080400728c */ /* 0x001fd2000bf05270 */
[----:B------:R-:W-:Y:S05]  /*0d40*/  BRA.U UP0, `(.L_x_64) ;  /* 0xfffffff500407547 */ /* 0x000fea000b83ffff */
.L_x_56:
[----:B------:R-:W0:Y:S08]  /*0d50*/  LDC R0, c[0x0][0x39c] ;  /* 0x0000e700ff007b82 */ /* 0x000e300000000800 */
[----:B------:R-:W1:Y:S01]  /*0d60*/  LDC.64 R2, c[0x0][0x388] ;  /* 0x0000e200ff027b82 */ /* 0x000e620000000a00 */
[----:B0-----:R-:W-:-:S04]  /*0d70*/  IMAD R0, R0, UR8, RZ ;  /* 0x0000000800007c24 */ /* 0x001fc8000f8e02ff */
[----:B------:R-:W-:-:S04]  /*0d80*/  IMAD R0, R0, UR15, RZ ;  /* 0x0000000f00007c24 */ /* 0x000fc8000f8e02ff */
[----:B------:R-:W-:-:S04]  /*0d90*/  IMAD R5, R0, UR15, R9 ;  /* 0x0000000f00057c24 */ /* 0x000fc8000f8e0209 */
[----:B-1----:R-:W-:Y:S02]  /*0da0*/  IMAD.WIDE R2, R5, 0x4, R2 ;  /* 0x0000000405027825 */ /* 0x002fe400078e0202 */
[----:B------:R-:W0:Y:S04]  /*0db0*/  LDC.64 R4, c[0x0][0x390] ;  /* 0x0000e400ff047b82 */ /* 0x000e280000000a00 */
[----:B------:R-:W2:Y:S01]  /*0dc0*/  LDG.E R2, desc[UR10][R2.64] ;  /* 0x0000000a02027981 */ /* 0x000ea2000c1e1900 */
[----:B------:R-:W-:-:S04]  /*0dd0*/  IMAD R9, R9, UR5, R10 ;  /* 0x0000000509097c24 */ /* 0x000fc8000f8e020a */
[----:B------:R-:W-:-:S04]  /*0de0*/  IMAD R9, R9, UR5, R8 ;  /* 0x0000000509097c24 */ /* 0x000fc8000f8e0208 */
[----:B0-----:R-:W-:-:S04]  /*0df0*/  IMAD.WIDE R4, R9, 0x4, R4 ;  /* 0x0000000409047825 */ /* 0x001fc800078e0204 */
[----:B--2---:R-:W-:-:S05]  /*0e00*/  FADD R11, R2, R11 ;  /* 0x0000000b020b7221 */ /* 0x004fca0000000000 */
[----:B------:R-:W-:Y:S01]  /*0e10*/  STG.E desc[UR10][R4.64], R11 ;  /* 0x0000000b04007986 */ /* 0x000fe2000c10190a */
[----:B------:R-:W-:Y:S05]  /*0e20*/  EXIT ;  /* 0x000000000000794d */ /* 0x000fea0003800000 */
.L_x_65:
        /* <DEDUP_REMOVED lines=13> */
.L_x_75:


//--------------------- .nv.shared.reserved.0     --------------------------
	.section	.nv.shared.reserved.0,"aw",@nobits
	.weak		__nv_reservedSMEM_offset_0_alias
	.size		__nv_reservedSMEM_offset_0_alias, 0, 64
	.other		__nv_reservedSMEM_offset_0_alias,@"STO_CUDA_RESERVED_SHARED STV_DEFAULT"
__nv_reservedSMEM_offset_0_alias:
	.zero		0
	.zero		64


//--------------------- .nv.constant0._Z12sigmoid_cudaPfi --------------------------
	.section	.nv.constant0._Z12sigmoid_cudaPfi,"a",@progbits
	.sectionflags	@""
	.align	4
.nv.constant0._Z12sigmoid_cudaPfi:
	.zero		908


//--------------------- .nv.constant0._Z10fconv_cudaPKfS0_Pfiii --------------------------
	.section	.nv.constant0._Z10fconv_cudaPKfS0_Pfiii,"a",@progbits
	.sectionflags	@""
	.align	4
.nv.constant0._Z10fconv_cudaPKfS0_Pfiii:
	.zero		932


//--------------------- .nv.constant0._Z11fconv_cudaRPKfS0_Pfiii --------------------------
	.section	.nv.constant0._Z11fconv_cudaRPKfS0_Pfiii,"a",@progbits
	.sectionflags	@""
	.align	4
.nv.constant0._Z11fconv_cudaRPKfS0_Pfiii:
	.zero		932


//--------------------- .nv.constant0._Z12avgpool_cudaPKfPfiiii --------------------------
	.section	.nv.constant0._Z12avgpool_cudaPKfPfiiii,"a",@progbits
	.sectionflags	@""
	.align	4
.nv.constant0._Z12avgpool_cudaPKfPfiiii:
	.zero		928


//--------------------- .nv.constant0._Z12maxpool_cudaPKfPfiiii --------------------------
	.section	.nv.constant0._Z12maxpool_cudaPKfPfiiii,"a",@progbits
	.sectionflags	@""
	.align	4
.nv.constant0._Z12maxpool_cudaPKfPfiiii:
	.zero		928


//--------------------- .nv.constant0._Z4tanhPfi  --------------------------
	.section	.nv.constant0._Z4tanhPfi,"a",@progbits
	.sectionflags	@""
	.align	4
.nv.constant0._Z4tanhPfi:
	.zero		908


//--------------------- .nv.constant0._Z4reluPfi  --------------------------
	.section	.nv.constant0._Z4reluPfi,"a",@progbits
	.sectionflags	@""
	.align	4
.nv.constant0._Z4reluPfi:
	.zero		908


//--------------------- .nv.constant0._Z9conv_cudaPKfS0_Pfiiiii --------------------------
	.section	.nv.constant0._Z9conv_cudaPKfS0_Pfiiiii,"a",@progbits
	.sectionflags	@""
	.align	4
.nv.constant0._Z9conv_cudaPKfS0_Pfiiiii:
	.zero		940


//--------------------- SYMBOLS --------------------------

	.type		.nv.reservedSmem.offset0,@object
	.size		.nv.reservedSmem.offset0,0x4
